// auto-generated by cutlass_sweep.gemm — config: {"arch": "sm_90", "cluster_m": 2, "cluster_n": 1, "dtype": "e4m3", "dtype_b": "e4m3", "layout": "nt", "stages": 0, "tile_k": 128, "tile_m": 128, "tile_n": 176}
#include "cutlass/cutlass.h"
#include "cutlass/gemm/collective/collective_builder.hpp"
#include "cutlass/gemm/device/gemm_universal_adapter.h"
#include "cutlass/gemm/kernel/gemm_universal.hpp"
#include "cutlass/epilogue/collective/collective_builder.hpp"

using ElemA = cutlass::float_e4m3_t;
using ElemB = cutlass::float_e4m3_t;
using ElemCD = cutlass::float_e4m3_t;
using Acc  = float;
using TileShape    = cute::Shape<cute::_128, cute::_176, cute::_128>;
using ClusterShape = cute::Shape<cute::_2, cute::_1, cute::_1>;

using CollectiveEpilogue = typename cutlass::epilogue::collective::CollectiveBuilder<
    cutlass::arch::Sm90, cutlass::arch::OpClassTensorOp,
    TileShape, ClusterShape,
    cutlass::epilogue::collective::EpilogueTileAuto,
    Acc, Acc,
    ElemCD, cutlass::layout::RowMajor, 128 / cutlass::sizeof_bits<ElemCD>::value,
    ElemCD, cutlass::layout::RowMajor, 128 / cutlass::sizeof_bits<ElemCD>::value,
    cutlass::epilogue::collective::EpilogueScheduleAuto
  >::CollectiveOp;

using CollectiveMainloop = typename cutlass::gemm::collective::CollectiveBuilder<
    cutlass::arch::Sm90, cutlass::arch::OpClassTensorOp,
    ElemA, cutlass::layout::RowMajor, 128 / cutlass::sizeof_bits<ElemA>::value,
    ElemB, cutlass::layout::ColumnMajor, 128 / cutlass::sizeof_bits<ElemB>::value,
    Acc,
    TileShape, ClusterShape,
    cutlass::gemm::collective::StageCountAutoCarveout<static_cast<int>(sizeof(typename CollectiveEpilogue::SharedStorage))>,
    cutlass::gemm::collective::KernelScheduleAuto
  >::CollectiveOp;

using GemmKernel = cutlass::gemm::kernel::GemmUniversal<
    cute::Shape<int,int,int,int>,
    CollectiveMainloop,
    CollectiveEpilogue
>;
using Gemm = cutlass::gemm::device::GemmUniversalAdapter<GemmKernel>;

// Force the device kernel symbol into the cubin without needing a host main.
auto* _anchor = &cutlass::device_kernel<GemmKernel>;


// ===== COMPILED SASS (sm_90a) =====

	.target	sm_90a

	.elftype	@"ET_EXEC"


//--------------------- .note.nv.tkinfo           --------------------------
	.section	.note.nv.tkinfo,"",@"SHT_NOTE"
	.sectionflags	@"SHF_NOTE_NV_TKINFO"
	.tkinfo
        /*0018*/ 	.word	0x00000002
        /*0030*/ 	.string	""
        /*0030*/ 	.string	"ptxas"
        /*0030*/ 	.string	"Cuda compilation tools, release 13.0, V13.0.88"
        /*0030*/ 	.string	"Build cuda_13.0.r13.0/compiler.36424714_0"
        /*0030*/ 	.string	"-arch sm_90a -m 64 "



//--------------------- .note.nv.cuinfo           --------------------------
	.section	.note.nv.cuinfo,"",@"SHT_NOTE"
	.sectionflags	@"SHF_NOTE_NV_CUINFO"
        /*0018*/ 	.short	0x0002
        /*001a*/ 	.short	0x005a
        /*001c*/ 	.short	0x0082
	.zero		2


//--------------------- .nv.info                  --------------------------
	.section	.nv.info,"",@"SHT_CUDA_INFO"
	.align	4


	//----- nvinfo : EIATTR_REGCOUNT
	.align		4
        /*0000*/ 	.byte	0x04, 0x2f
        /*0002*/ 	.short	(.L_12 - .L_11)
	.align		4
.L_11:
        /*0004*/ 	.word	index@(_ZN7cutlass13device_kernelINS_4gemm6kernel13GemmUniversalIN4cute5tupleIJiiiiEEENS1_10collective13CollectiveMmaINS1_37MainloopSm90TmaGmmaWarpSpecializedFP8ILi5ENS5_IJNS4_1CILi2EEENSA_ILi1EEESC_EEENS1_35KernelTmaWarpSpecializedCooperativeEEENS5_IJNSA_ILi128EEENSA_ILi176EEESG_EEENS_12float_e4m3_tENS5_IJlSC_lEEESJ_SK_NS4_8TiledMMAINS4_8MMA_AtomIJNS4_4SM904GMMA30MMA_64x16x32_F32E4M3E4M3_SS_TNILNSO_7ScaleInE1ELSQ_1EEEEEENS4_6LayoutISD_NS5_IJSC_NSA_ILi0EEESU_EEEEENS5_IJNS4_10UnderscoreESX_SX_EEEEENS4_13SM90_TMA_LOADENS4_14ComposedLayoutINS4_7SwizzleILi3ELi4ELi3EEENS4_18smem_ptr_flag_bitsILi8EEENST_INS5_IJNSA_ILi8EEESG_EEENS5_IJSG_SC_EEEEEEEvNS4_8identityENS4_23SM90_TMA_LOAD_MULTICASTES1A_vS1B_EENS_8epilogue10collective6detail29Sm90TmaWarpSpecializedAdapterINS1F_15DefaultEpilogueISJ_SK_SK_NS1E_6thread17LinearCombinationISJ_Li1EffLNS1J_9ScaleType4KindE0ELNS_15FloatRoundStyleE2ESJ_EENS1_15EpilogueDefaultEEEEEvvEEEEvNT_6ParamsE)
        /*0008*/ 	.word	0x000000a8


	//----- nvinfo : EIATTR_FRAME_SIZE
	.align		4
.L_12:
        /*000c*/ 	.byte	0x04, 0x11
        /*000e*/ 	.short	(.L_14 - .L_13)
	.align		4
.L_13:
        /*0010*/ 	.word	index@(_ZN7cutlass13device_kernelINS_4gemm6kernel13GemmUniversalIN4cute5tupleIJiiiiEEENS1_10collective13CollectiveMmaINS1_37MainloopSm90TmaGmmaWarpSpecializedFP8ILi5ENS5_IJNS4_1CILi2EEENSA_ILi1EEESC_EEENS1_35KernelTmaWarpSpecializedCooperativeEEENS5_IJNSA_ILi128EEENSA_ILi176EEESG_EEENS_12float_e4m3_tENS5_IJlSC_lEEESJ_SK_NS4_8TiledMMAINS4_8MMA_AtomIJNS4_4SM904GMMA30MMA_64x16x32_F32E4M3E4M3_SS_TNILNSO_7ScaleInE1ELSQ_1EEEEEENS4_6LayoutISD_NS5_IJSC_NSA_ILi0EEESU_EEEEENS5_IJNS4_10UnderscoreESX_SX_EEEEENS4_13SM90_TMA_LOADENS4_14ComposedLayoutINS4_7SwizzleILi3ELi4ELi3EEENS4_18smem_ptr_flag_bitsILi8EEENST_INS5_IJNSA_ILi8EEESG_EEENS5_IJSG_SC_EEEEEEEvNS4_8identityENS4_23SM90_TMA_LOAD_MULTICASTES1A_vS1B_EENS_8epilogue10collective6detail29Sm90TmaWarpSpecializedAdapterINS1F_15DefaultEpilogueISJ_SK_SK_NS1E_6thread17LinearCombinationISJ_Li1EffLNS1J_9ScaleType4KindE0ELNS_15FloatRoundStyleE2ESJ_EENS1_15EpilogueDefaultEEEEEvvEEEEvNT_6ParamsE)
        /*0014*/ 	.word	0x00000000


	//----- nvinfo : EIATTR_MIN_STACK_SIZE
	.align		4
.L_14:
        /*0018*/ 	.byte	0x04, 0x12
        /*001a*/ 	.short	(.L_16 - .L_15)
	.align		4
.L_15:
        /*001c*/ 	.word	index@(_ZN7cutlass13device_kernelINS_4gemm6kernel13GemmUniversalIN4cute5tupleIJiiiiEEENS1_10collective13CollectiveMmaINS1_37MainloopSm90TmaGmmaWarpSpecializedFP8ILi5ENS5_IJNS4_1CILi2EEENSA_ILi1EEESC_EEENS1_35KernelTmaWarpSpecializedCooperativeEEENS5_IJNSA_ILi128EEENSA_ILi176EEESG_EEENS_12float_e4m3_tENS5_IJlSC_lEEESJ_SK_NS4_8TiledMMAINS4_8MMA_AtomIJNS4_4SM904GMMA30MMA_64x16x32_F32E4M3E4M3_SS_TNILNSO_7ScaleInE1ELSQ_1EEEEEENS4_6LayoutISD_NS5_IJSC_NSA_ILi0EEESU_EEEEENS5_IJNS4_10UnderscoreESX_SX_EEEEENS4_13SM90_TMA_LOADENS4_14ComposedLayoutINS4_7SwizzleILi3ELi4ELi3EEENS4_18smem_ptr_flag_bitsILi8EEENST_INS5_IJNSA_ILi8EEESG_EEENS5_IJSG_SC_EEEEEEEvNS4_8identityENS4_23SM90_TMA_LOAD_MULTICASTES1A_vS1B_EENS_8epilogue10collective6detail29Sm90TmaWarpSpecializedAdapterINS1F_15DefaultEpilogueISJ_SK_SK_NS1E_6thread17LinearCombinationISJ_Li1EffLNS1J_9ScaleType4KindE0ELNS_15FloatRoundStyleE2ESJ_EENS1_15EpilogueDefaultEEEEEvvEEEEvNT_6ParamsE)
        /*0020*/ 	.word	0x00000000
.L_16:


//--------------------- .nv.compat                --------------------------
	.section	.nv.compat,"",@"SHT_CUDA_COMPAT_INFO"
	.align	4
        /*0000*/ 	.byte	0x02, 0x09, 0x01, 0x00, 0x02, 0x02, 0x04, 0x00, 0x02, 0x05, 0x05, 0x00, 0x03, 0x07, 0x01, 0x01
        /*0010*/ 	.byte	0x02, 0x03, 0x01, 0x00, 0x02, 0x06, 0x01, 0x00, 0x04, 0x0b, 0x08, 0x00, 0x00, 0x00, 0x00, 0x00
        /*0020*/ 	.byte	0x00, 0x00, 0x00, 0x00


//--------------------- .nv.info._ZN7cutlass13device_kernelINS_4gemm6kernel13GemmUniversalIN4cute5tupleIJiiiiEEENS1_10collective13CollectiveMmaINS1_37MainloopSm90TmaGmmaWarpSpecializedFP8ILi5ENS5_IJNS4_1CILi2EEENSA_ILi1EEESC_EEENS1_35KernelTmaWarpSpecializedCooperativeEEENS5_IJNSA_ILi128EEENSA_ILi176EEESG_EEENS_12float_e4m3_tENS5_IJlSC_lEEESJ_SK_NS4_8TiledMMAINS4_8MMA_AtomIJNS4_4SM904GMMA30MMA_64x16x32_F32E4M3E4M3_SS_TNILNSO_7ScaleInE1ELSQ_1EEEEEENS4_6LayoutISD_NS5_IJSC_NSA_ILi0EEESU_EEEEENS5_IJNS4_10UnderscoreESX_SX_EEEEENS4_13SM90_TMA_LOADENS4_14ComposedLayoutINS4_7SwizzleILi3ELi4ELi3EEENS4_18smem_ptr_flag_bitsILi8EEENST_INS5_IJNSA_ILi8EEESG_EEENS5_IJSG_SC_EEEEEEEvNS4_8identityENS4_23SM90_TMA_LOAD_MULTICASTES1A_vS1B_EENS_8epilogue10collective6detail29Sm90TmaWarpSpecializedAdapterINS1F_15DefaultEpilogueISJ_SK_SK_NS1E_6thread17LinearCombinationISJ_Li1EffLNS1J_9ScaleType4KindE0ELNS_15FloatRoundStyleE2ESJ_EENS1_15EpilogueDefaultEEEEEvvEEEEvNT_6ParamsE --------------------------
	.section	.nv.info._ZN7cutlass13device_kernelINS_4gemm6kernel13GemmUniversalIN4cute5tupleIJiiiiEEENS1_10collective13CollectiveMmaINS1_37MainloopSm90TmaGmmaWarpSpecializedFP8ILi5ENS5_IJNS4_1CILi2EEENSA_ILi1EEESC_EEENS1_35KernelTmaWarpSpecializedCooperativeEEENS5_IJNSA_ILi128EEENSA_ILi176EEESG_EEENS_12float_e4m3_tENS5_IJlSC_lEEESJ_SK_NS4_8TiledMMAINS4_8MMA_AtomIJNS4_4SM904GMMA30MMA_64x16x32_F32E4M3E4M3_SS_TNILNSO_7ScaleInE1ELSQ_1EEEEEENS4_6LayoutISD_NS5_IJSC_NSA_ILi0EEESU_EEEEENS5_IJNS4_10UnderscoreESX_SX_EEEEENS4_13SM90_TMA_LOADENS4_14ComposedLayoutINS4_7SwizzleILi3ELi4ELi3EEENS4_18smem_ptr_flag_bitsILi8EEENST_INS5_IJNSA_ILi8EEESG_EEENS5_IJSG_SC_EEEEEEEvNS4_8identityENS4_23SM90_TMA_LOAD_MULTICASTES1A_vS1B_EENS_8epilogue10collective6detail29Sm90TmaWarpSpecializedAdapterINS1F_15DefaultEpilogueISJ_SK_SK_NS1E_6thread17LinearCombinationISJ_Li1EffLNS1J_9ScaleType4KindE0ELNS_15FloatRoundStyleE2ESJ_EENS1_15EpilogueDefaultEEEEEvvEEEEvNT_6ParamsE,"",@"SHT_CUDA_INFO"
	.sectionflags	@""
	.align	4


	//----- nvinfo : EIATTR_CUDA_API_VERSION
	.align		4
        /*0000*/ 	.byte	0x04, 0x37
        /*0002*/ 	.short	(.L_18 - .L_17)
.L_17:
        /*0004*/ 	.word	0x00000082


	//----- nvinfo : EIATTR_KPARAM_INFO
	.align		4
.L_18:
        /*0008*/ 	.byte	0x04, 0x17
        /*000a*/ 	.short	(.L_20 - .L_19)
.L_19:
        /*000c*/ 	.word	0x00000000
        /*0010*/ 	.short	0x0000
        /*0012*/ 	.short	0x0070
        /*0014*/ 	.byte	0x00, 0xf0, 0x01, 0x10


	//----- nvinfo : EIATTR_SPARSE_MMA_MASK
	.align		4
.L_20:
        /*0018*/ 	.byte	0x03, 0x50
        /*001a*/ 	.short	0x0000


	//----- nvinfo : EIATTR_MAXREG_COUNT
	.align		4
        /*001c*/ 	.byte	0x03, 0x1b
        /*001e*/ 	.short	0x00a8


	//----- nvinfo : EIATTR_NUM_BARRIERS
	.align		4
        /*0020*/ 	.byte	0x02, 0x4c
        /*0022*/ 	.byte	0x01
	.zero		1


	//----- nvinfo : EIATTR_MERCURY_ISA_VERSION
	.align		4
        /*0024*/ 	.byte	0x03, 0x5f
        /*0026*/ 	.short	0x0101


	//----- nvinfo : EIATTR_INT_WARP_WIDE_INSTR_OFFSETS
	.align		4
        /*0028*/ 	.byte	0x04, 0x31
        /*002a*/ 	.short	(.L_22 - .L_21)


	//   ....[0]....
.L_21:
        /*002c*/ 	.word	0x000004c0


	//   ....[1]....
        /*0030*/ 	.word	0x000004f0


	//   ....[2]....
        /*0034*/ 	.word	0x00000690


	//----- nvinfo : EIATTR_COOP_GROUP_MASK_REGIDS
	.align		4
.L_22:
        /*0038*/ 	.byte	0x04, 0x29
        /*003a*/ 	.short	(.L_24 - .L_23)


	//   ....[0]....
.L_23:
        /*003c*/ 	.word	0xffffffff


	//   ....[1]....
        /*0040*/ 	.word	0xffffffff


	//   ....[2]....
        /*0044*/ 	.word	0xffffffff


	//   ....[3]....
        /*0048*/ 	.word	0xffffffff


	//   ....[4]....
        /*004c*/ 	.word	0xffffffff


	//   ....[5]....
        /*0050*/ 	.word	0xffffffff


	//----- nvinfo : EIATTR_COOP_GROUP_INSTR_OFFSETS
	.align		4
.L_24:
        /*0054*/ 	.byte	0x04, 0x28
        /*0056*/ 	.short	(.L_26 - .L_25)


	//   ....[0]....
.L_25:
        /*0058*/ 	.word	0x00000060


	//   ....[1]....
        /*005c*/ 	.word	0x00000070


	//   ....[2]....
        /*0060*/ 	.word	0x00000130


	//   ....[3]....
        /*0064*/ 	.word	0x000002f0


	//   ....[4]....
        /*0068*/ 	.word	0x00000810


	//   ....[5]....
        /*006c*/ 	.word	0x00001290


	//----- nvinfo : EIATTR_REG_RECONFIG
	.align		4
.L_26:
        /*0070*/ 	.byte	0x01, 0x54
	.zero		2


	//----- nvinfo : EIATTR_MBARRIER_INSTR_OFFSETS
	.align		4
        /*0074*/ 	.byte	0x04, 0x39
        /*0076*/ 	.short	(.L_28 - .L_27)


	//   ....[0]....
.L_27:
        /*0078*/ 	.word	0x00000230
        /*007c*/ 	.word	0x000000ff
        /*0080*/ 	.word	0x00000000
        /*0084*/ 	.short	0x0100
        /*0086*/ 	.byte	0x08
	.zero		1


	//   ....[1]....
        /*0088*/ 	.word	0x00000240
        /*008c*/ 	.word	0x000000ff
        /*0090*/ 	.word	0x00000028
        /*0094*/ 	.short	0x0100
        /*0096*/ 	.byte	0x08
	.zero		1


	//   ....[2]....
        /*0098*/ 	.word	0x00000250
        /*009c*/ 	.word	0x000000ff
        /*00a0*/ 	.word	0x00000008
        /*00a4*/ 	.short	0x0100
        /*00a6*/ 	.byte	0x08
	.zero		1


	//   ....[3]....
        /*00a8*/ 	.word	0x00000260
        /*00ac*/ 	.word	0x000000ff
        /*00b0*/ 	.word	0x00000030
        /*00b4*/ 	.short	0x0100
        /*00b6*/ 	.byte	0x08
	.zero		1


	//   ....[4]....
        /*00b8*/ 	.word	0x00000270
        /*00bc*/ 	.word	0x000000ff
        /*00c0*/ 	.word	0x00000010
        /*00c4*/ 	.short	0x0100
        /*00c6*/ 	.byte	0x08
	.zero		1


	//   ....[5]....
        /*00c8*/ 	.word	0x00000280
        /*00cc*/ 	.word	0x000000ff
        /*00d0*/ 	.word	0x00000038
        /*00d4*/ 	.short	0x0100
        /*00d6*/ 	.byte	0x08
	.zero		1


	//   ....[6]....
        /*00d8*/ 	.word	0x00000290
        /*00dc*/ 	.word	0x000000ff
        /*00e0*/ 	.word	0x00000018
        /*00e4*/ 	.short	0x0100
        /*00e6*/ 	.byte	0x08
	.zero		1


	//   ....[7]....
        /*00e8*/ 	.word	0x000002a0
        /*00ec*/ 	.word	0x000000ff
        /*00f0*/ 	.word	0x00000040
        /*00f4*/ 	.short	0x0100
        /*00f6*/ 	.byte	0x08
	.zero		1


	//   ....[8]....
        /*00f8*/ 	.word	0x000002b0
        /*00fc*/ 	.word	0x000000ff
        /*0100*/ 	.word	0x00000020
        /*0104*/ 	.short	0x0100
        /*0106*/ 	.byte	0x08
	.zero		1


	//   ....[9]....
        /*0108*/ 	.word	0x000002c0
        /*010c*/ 	.word	0x000000ff
        /*0110*/ 	.word	0x00000048
        /*0114*/ 	.short	0x0100
        /*0116*/ 	.byte	0x08
	.zero		1


	//   ....[10]....
        /*0118*/ 	.word	0x00000720
        /*011c*/ 	.word	0x000000ff
        /*0120*/ 	.word	0x00000060
        /*0124*/ 	.short	0x0100
        /*0126*/ 	.byte	0x06
	.zero		1


	//   ....[11]....
        /*0128*/ 	.word	0x000007b0
        /*012c*/ 	.word	0x000000ff
        /*0130*/ 	.word	0x00000068
        /*0134*/ 	.short	0x0100
        /*0136*/ 	.byte	0x06
	.zero		1


	//   ....[12]....
        /*0138*/ 	.word	0x00001930
        /*013c*/ 	.word	0x000000ff
        /*0140*/ 	.word	0x00000000
        /*0144*/ 	.short	0x010a
        /*0146*/ 	.byte	0x06
	.zero		1


	//   ....[13]....
        /*0148*/ 	.word	0x00001990
        /*014c*/ 	.word	0x000000ff
        /*0150*/ 	.word	0x00000000
        /*0154*/ 	.short	0x010a
        /*0156*/ 	.byte	0x06
	.zero		1


	//   ....[14]....
        /*0158*/ 	.word	0x000030c0
        /*015c*/ 	.word	0x000000ff
        /*0160*/ 	.word	0x00000000
        /*0164*/ 	.short	0x010a
        /*0166*/ 	.byte	0x0e
	.zero		1


	//   ....[15]....
        /*0168*/ 	.word	0x00003100
        /*016c*/ 	.word	0x000000ff
        /*0170*/ 	.word	0x00000000
        /*0174*/ 	.short	0x010a
        /*0176*/ 	.byte	0x0e
	.zero		1


	//   ....[16]....
        /*0178*/ 	.word	0x000045b0
        /*017c*/ 	.word	0x000000bf
        /*0180*/ 	.word	0x00000000
        /*0184*/ 	.short	0x0101
        /*0186*/ 	.byte	0x3f
	.zero		1


	//   ....[17]....
        /*0188*/ 	.word	0x00004dd0
        /*018c*/ 	.word	0x00000018
        /*0190*/ 	.word	0x00000000
        /*0194*/ 	.short	0x0101
        /*0196*/ 	.byte	0x3f
	.zero		1


	//   ....[18]....
        /*0198*/ 	.word	0x0000c570
        /*019c*/ 	.word	0x00000012
        /*01a0*/ 	.word	0x00000028
        /*01a4*/ 	.short	0x010a
        /*01a6*/ 	.byte	0x3f
	.zero		1


	//   ....[19]....
        /*01a8*/ 	.word	0x0000c8e0
        /*01ac*/ 	.word	0x00000008
        /*01b0*/ 	.word	0x00000068
        /*01b4*/ 	.short	0x0101
        /*01b6*/ 	.byte	0x3f
	.zero		1


	//   ....[20]....
        /*01b8*/ 	.word	0x0000d010
        /*01bc*/ 	.word	0x00000006
        /*01c0*/ 	.word	0x00000000
        /*01c4*/ 	.short	0x010a
        /*01c6*/ 	.byte	0x3f
	.zero		1


	//   ....[21]....
        /*01c8*/ 	.word	0x0000d090
        /*01cc*/ 	.word	0x00000007
        /*01d0*/ 	.word	0x00000000
        /*01d4*/ 	.short	0x010a
        /*01d6*/ 	.byte	0x3f
	.zero		1


	//   ....[22]....
        /*01d8*/ 	.word	0x0000d120
        /*01dc*/ 	.word	0x0000000a
        /*01e0*/ 	.word	0x00000000
        /*01e4*/ 	.short	0x010a
        /*01e6*/ 	.byte	0x3f
	.zero		1


	//   ....[23]....
        /*01e8*/ 	.word	0x0000d1b0
        /*01ec*/ 	.word	0x0000000b
        /*01f0*/ 	.word	0x00000000
        /*01f4*/ 	.short	0x010a
        /*01f6*/ 	.byte	0x3f
	.zero		1


	//   ....[24]....
        /*01f8*/ 	.word	0x0000d240
        /*01fc*/ 	.word	0x00000003
        /*0200*/ 	.word	0x00000000
        /*0204*/ 	.short	0x010a
        /*0206*/ 	.byte	0x3f
	.zero		1


	//   ....[25]....
        /*0208*/ 	.word	0x0000d2b0
        /*020c*/ 	.word	0x0000000e
        /*0210*/ 	.word	0x00000000
        /*0214*/ 	.short	0x010a
        /*0216*/ 	.byte	0x3f
	.zero		1


	//   ....[26]....
        /*0218*/ 	.word	0x0000d310
        /*021c*/ 	.word	0x000000c0
        /*0220*/ 	.word	0x00000000
        /*0224*/ 	.short	0x010a
        /*0226*/ 	.byte	0x3f
	.zero		1


	//   ....[27]....
        /*0228*/ 	.word	0x0000d3e0
        /*022c*/ 	.word	0x00000012
        /*0230*/ 	.word	0x00000028
        /*0234*/ 	.short	0x010a
        /*0236*/ 	.byte	0x3f
	.zero		1


	//   ....[28]....
        /*0238*/ 	.word	0x0000d4b0
        /*023c*/ 	.word	0x00000006
        /*0240*/ 	.word	0x00000000
        /*0244*/ 	.short	0x010a
        /*0246*/ 	.byte	0x3f
	.zero		1


	//   ....[29]....
        /*0248*/ 	.word	0x0000d500
        /*024c*/ 	.word	0x00000007
        /*0250*/ 	.word	0x00000000
        /*0254*/ 	.short	0x010a
        /*0256*/ 	.byte	0x3f
	.zero		1


	//   ....[30]....
        /*0258*/ 	.word	0x0000d550
        /*025c*/ 	.word	0x0000000a
        /*0260*/ 	.word	0x00000000
        /*0264*/ 	.short	0x010a
        /*0266*/ 	.byte	0x3f
	.zero		1


	//   ....[31]....
        /*0268*/ 	.word	0x0000d5a0
        /*026c*/ 	.word	0x0000000b
        /*0270*/ 	.word	0x00000000
        /*0274*/ 	.short	0x010a
        /*0276*/ 	.byte	0x3f
	.zero		1


	//----- nvinfo : EIATTR_NUM_MBARRIERS
	.align		4
.L_28:
        /*0278*/ 	.byte	0x03, 0x38
        /*027a*/ 	.short	0x000c


	//----- nvinfo : EIATTR_EXIT_INSTR_OFFSETS
	.align		4
        /*027c*/ 	.byte	0x04, 0x1c
        /*027e*/ 	.short	(.L_30 - .L_29)


	//   ....[0]....
.L_29:
        /*0280*/ 	.word	0x00000970


	//   ....[1]....
        /*0284*/ 	.word	0x00001160


	//   ....[2]....
        /*0288*/ 	.word	0x0000bca0


	//   ....[3]....
        /*028c*/ 	.word	0x0000c200


	//   ....[4]....
        /*0290*/ 	.word	0x0000d290


	//----- nvinfo : EIATTR_MAX_THREADS
	.align		4
.L_30:
        /*0294*/ 	.byte	0x04, 0x05
        /*0296*/ 	.short	(.L_32 - .L_31)
.L_31:
        /*0298*/ 	.word	0x00000180
        /*029c*/ 	.word	0x00000001
        /*02a0*/ 	.word	0x00000001


	//----- nvinfo : EIATTR_CRS_STACK_SIZE
	.align		4
.L_32:
        /*02a4*/ 	.byte	0x04, 0x1e
        /*02a6*/ 	.short	(.L_34 - .L_33)
.L_33:
        /*02a8*/ 	.word	0x00000000


	//----- nvinfo : EIATTR_CBANK_PARAM_SIZE
	.align		4
.L_34:
        /*02ac*/ 	.byte	0x03, 0x19
        /*02ae*/ 	.short	0x0470


	//----- nvinfo : EIATTR_PARAM_CBANK
	.align		4
        /*02b0*/ 	.byte	0x04, 0x0a
        /*02b2*/ 	.short	(.L_36 - .L_35)
	.align		4
.L_35:
        /*02b4*/ 	.word	index@(.nv.constant0._ZN7cutlass13device_kernelINS_4gemm6kernel13GemmUniversalIN4cute5tupleIJiiiiEEENS1_10collective13CollectiveMmaINS1_37MainloopSm90TmaGmmaWarpSpecializedFP8ILi5ENS5_IJNS4_1CILi2EEENSA_ILi1EEESC_EEENS1_35KernelTmaWarpSpecializedCooperativeEEENS5_IJNSA_ILi128EEENSA_ILi176EEESG_EEENS_12float_e4m3_tENS5_IJlSC_lEEESJ_SK_NS4_8TiledMMAINS4_8MMA_AtomIJNS4_4SM904GMMA30MMA_64x16x32_F32E4M3E4M3_SS_TNILNSO_7ScaleInE1ELSQ_1EEEEEENS4_6LayoutISD_NS5_IJSC_NSA_ILi0EEESU_EEEEENS5_IJNS4_10UnderscoreESX_SX_EEEEENS4_13SM90_TMA_LOADENS4_14ComposedLayoutINS4_7SwizzleILi3ELi4ELi3EEENS4_18smem_ptr_flag_bitsILi8EEENST_INS5_IJNSA_ILi8EEESG_EEENS5_IJSG_SC_EEEEEEEvNS4_8identityENS4_23SM90_TMA_LOAD_MULTICASTES1A_vS1B_EENS_8epilogue10collective6detail29Sm90TmaWarpSpecializedAdapterINS1F_15DefaultEpilogueISJ_SK_SK_NS1E_6thread17LinearCombinationISJ_Li1EffLNS1J_9ScaleType4KindE0ELNS_15FloatRoundStyleE2ESJ_EENS1_15EpilogueDefaultEEEEEvvEEEEvNT_6ParamsE)
        /*02b8*/ 	.short	0x0210
        /*02ba*/ 	.short	0x0470


	//----- nvinfo : EIATTR_SW_WAR
	.align		4
.L_36:
        /*02bc*/ 	.byte	0x04, 0x36
        /*02be*/ 	.short	(.L_38 - .L_37)
.L_37:
        /*02c0*/ 	.word	0x00000008
.L_38:


//--------------------- .nv.callgraph             --------------------------
	.section	.nv.callgraph,"",@"SHT_CUDA_CALLGRAPH"
	.align	4
	.sectionentsize	8
	.align		4
        /*0000*/ 	.word	0x00000000
	.align		4
        /*0004*/ 	.word	0xffffffff
	.align		4
        /*0008*/ 	.word	0x00000000
	.align		4
        /*000c*/ 	.word	0xfffffffe
	.align		4
        /*0010*/ 	.word	0x00000000
	.align		4
        /*0014*/ 	.word	0xfffffffd
	.align		4
        /*0018*/ 	.word	0x00000000
	.align		4
        /*001c*/ 	.word	0xfffffffc


//--------------------- .nv.constant4             --------------------------
	.section	.nv.constant4,"a",@progbits
	.align	8
	.align		8
.nv.constant4:
        /*0000*/ 	.dword	_ZN40_INTERNAL_b13ad63c_4_k_cu_610cbd25_103794cuda3std3__45__cpo5beginE
	.align		8
        /*0008*/ 	.dword	_ZN40_INTERNAL_b13ad63c_4_k_cu_610cbd25_103794cuda3std3__45__cpo3endE
	.align		8
        /*0010*/ 	.dword	_ZN40_INTERNAL_b13ad63c_4_k_cu_610cbd25_103794cuda3std3__45__cpo6cbeginE
	.align		8
        /*0018*/ 	.dword	_ZN40_INTERNAL_b13ad63c_4_k_cu_610cbd25_103794cuda3std3__45__cpo4cendE
	.align		8
        /*0020*/ 	.dword	_ZN40_INTERNAL_b13ad63c_4_k_cu_610cbd25_103794cuda3std3__442_GLOBAL__N__b13ad63c_4_k_cu_610cbd25_103796ignoreE
	.align		8
        /*0028*/ 	.dword	_ZN40_INTERNAL_b13ad63c_4_k_cu_610cbd25_103794cuda3std3__419piecewise_constructE
	.align		8
        /*0030*/ 	.dword	_ZN40_INTERNAL_b13ad63c_4_k_cu_610cbd25_103794cuda3std3__48in_placeE
	.align		8
        /*0038*/ 	.dword	_ZN40_INTERNAL_b13ad63c_4_k_cu_610cbd25_103794cuda3std6ranges3__45__cpo4swapE
	.align		8
        /*0040*/ 	.dword	_ZN40_INTERNAL_b13ad63c_4_k_cu_610cbd25_103794cuda3std6ranges3__45__cpo9iter_moveE
	.align		8
        /*0048*/ 	.dword	_ZN40_INTERNAL_b13ad63c_4_k_cu_610cbd25_103794cute7productE
	.align		8
        /*0050*/ 	.dword	_ZN40_INTERNAL_b13ad63c_4_k_cu_610cbd25_103794cute1_E


//--------------------- .text._ZN7cutlass13device_kernelINS_4gemm6kernel13GemmUniversalIN4cute5tupleIJiiiiEEENS1_10collective13CollectiveMmaINS1_37MainloopSm90TmaGmmaWarpSpecializedFP8ILi5ENS5_IJNS4_1CILi2EEENSA_ILi1EEESC_EEENS1_35KernelTmaWarpSpecializedCooperativeEEENS5_IJNSA_ILi128EEENSA_ILi176EEESG_EEENS_12float_e4m3_tENS5_IJlSC_lEEESJ_SK_NS4_8TiledMMAINS4_8MMA_AtomIJNS4_4SM904GMMA30MMA_64x16x32_F32E4M3E4M3_SS_TNILNSO_7ScaleInE1ELSQ_1EEEEEENS4_6LayoutISD_NS5_IJSC_NSA_ILi0EEESU_EEEEENS5_IJNS4_10UnderscoreESX_SX_EEEEENS4_13SM90_TMA_LOADENS4_14ComposedLayoutINS4_7SwizzleILi3ELi4ELi3EEENS4_18smem_ptr_flag_bitsILi8EEENST_INS5_IJNSA_ILi8EEESG_EEENS5_IJSG_SC_EEEEEEEvNS4_8identityENS4_23SM90_TMA_LOAD_MULTICASTES1A_vS1B_EENS_8epilogue10collective6detail29Sm90TmaWarpSpecializedAdapterINS1F_15DefaultEpilogueISJ_SK_SK_NS1E_6thread17LinearCombinationISJ_Li1EffLNS1J_9ScaleType4KindE0ELNS_15FloatRoundStyleE2ESJ_EENS1_15EpilogueDefaultEEEEEvvEEEEvNT_6ParamsE --------------------------
	.section	.text._ZN7cutlass13device_kernelINS_4gemm6kernel13GemmUniversalIN4cute5tupleIJiiiiEEENS1_10collective13CollectiveMmaINS1_37MainloopSm90TmaGmmaWarpSpecializedFP8ILi5ENS5_IJNS4_1CILi2EEENSA_ILi1EEESC_EEENS1_35KernelTmaWarpSpecializedCooperativeEEENS5_IJNSA_ILi128EEENSA_ILi176EEESG_EEENS_12float_e4m3_tENS5_IJlSC_lEEESJ_SK_NS4_8TiledMMAINS4_8MMA_AtomIJNS4_4SM904GMMA30MMA_64x16x32_F32E4M3E4M3_SS_TNILNSO_7ScaleInE1ELSQ_1EEEEEENS4_6LayoutISD_NS5_IJSC_NSA_ILi0EEESU_EEEEENS5_IJNS4_10UnderscoreESX_SX_EEEEENS4_13SM90_TMA_LOADENS4_14ComposedLayoutINS4_7SwizzleILi3ELi4ELi3EEENS4_18smem_ptr_flag_bitsILi8EEENST_INS5_IJNSA_ILi8EEESG_EEENS5_IJSG_SC_EEEEEEEvNS4_8identityENS4_23SM90_TMA_LOAD_MULTICASTES1A_vS1B_EENS_8epilogue10collective6detail29Sm90TmaWarpSpecializedAdapterINS1F_15DefaultEpilogueISJ_SK_SK_NS1E_6thread17LinearCombinationISJ_Li1EffLNS1J_9ScaleType4KindE0ELNS_15FloatRoundStyleE2ESJ_EENS1_15EpilogueDefaultEEEEEvvEEEEvNT_6ParamsE,"ax",@progbits
	.align	128
.text._ZN7cutlass13device_kernelINS_4gemm6kernel13GemmUniversalIN4cute5tupleIJiiiiEEENS1_10collective13CollectiveMmaINS1_37MainloopSm90TmaGmmaWarpSpecializedFP8ILi5ENS5_IJNS4_1CILi2EEENSA_ILi1EEESC_EEENS1_35KernelTmaWarpSpecializedCooperativeEEENS5_IJNSA_ILi128EEENSA_ILi176EEESG_EEENS_12float_e4m3_tENS5_IJlSC_lEEESJ_SK_NS4_8TiledMMAINS4_8MMA_AtomIJNS4_4SM904GMMA30MMA_64x16x32_F32E4M3E4M3_SS_TNILNSO_7ScaleInE1ELSQ_1EEEEEENS4_6LayoutISD_NS5_IJSC_NSA_ILi0EEESU_EEEEENS5_IJNS4_10UnderscoreESX_SX_EEEEENS4_13SM90_TMA_LOADENS4_14ComposedLayoutINS4_7SwizzleILi3ELi4ELi3EEENS4_18smem_ptr_flag_bitsILi8EEENST_INS5_IJNSA_ILi8EEESG_EEENS5_IJSG_SC_EEEEEEEvNS4_8identityENS4_23SM90_TMA_LOAD_MULTICASTES1A_vS1B_EENS_8epilogue10collective6detail29Sm90TmaWarpSpecializedAdapterINS1F_15DefaultEpilogueISJ_SK_SK_NS1E_6thread17LinearCombinationISJ_Li1EffLNS1J_9ScaleType4KindE0ELNS_15FloatRoundStyleE2ESJ_EENS1_15EpilogueDefaultEEEEEvvEEEEvNT_6ParamsE:
        .type           _ZN7cutlass13device_kernelINS_4gemm6kernel13GemmUniversalIN4cute5tupleIJiiiiEEENS1_10collective13CollectiveMmaINS1_37MainloopSm90TmaGmmaWarpSpecializedFP8ILi5ENS5_IJNS4_1CILi2EEENSA_ILi1EEESC_EEENS1_35KernelTmaWarpSpecializedCooperativeEEENS5_IJNSA_ILi128EEENSA_ILi176EEESG_EEENS_12float_e4m3_tENS5_IJlSC_lEEESJ_SK_NS4_8TiledMMAINS4_8MMA_AtomIJNS4_4SM904GMMA30MMA_64x16x32_F32E4M3E4M3_SS_TNILNSO_7ScaleInE1ELSQ_1EEEEEENS4_6LayoutISD_NS5_IJSC_NSA_ILi0EEESU_EEEEENS5_IJNS4_10UnderscoreESX_SX_EEEEENS4_13SM90_TMA_LOADENS4_14ComposedLayoutINS4_7SwizzleILi3ELi4ELi3EEENS4_18smem_ptr_flag_bitsILi8EEENST_INS5_IJNSA_ILi8EEESG_EEENS5_IJSG_SC_EEEEEEEvNS4_8identityENS4_23SM90_TMA_LOAD_MULTICASTES1A_vS1B_EENS_8epilogue10collective6detail29Sm90TmaWarpSpecializedAdapterINS1F_15DefaultEpilogueISJ_SK_SK_NS1E_6thread17LinearCombinationISJ_Li1EffLNS1J_9ScaleType4KindE0ELNS_15FloatRoundStyleE2ESJ_EENS1_15EpilogueDefaultEEEEEvvEEEEvNT_6ParamsE,@function
        .size           _ZN7cutlass13device_kernelINS_4gemm6kernel13GemmUniversalIN4cute5tupleIJiiiiEEENS1_10collective13CollectiveMmaINS1_37MainloopSm90TmaGmmaWarpSpecializedFP8ILi5ENS5_IJNS4_1CILi2EEENSA_ILi1EEESC_EEENS1_35KernelTmaWarpSpecializedCooperativeEEENS5_IJNSA_ILi128EEENSA_ILi176EEESG_EEENS_12float_e4m3_tENS5_IJlSC_lEEESJ_SK_NS4_8TiledMMAINS4_8MMA_AtomIJNS4_4SM904GMMA30MMA_64x16x32_F32E4M3E4M3_SS_TNILNSO_7ScaleInE1ELSQ_1EEEEEENS4_6LayoutISD_NS5_IJSC_NSA_ILi0EEESU_EEEEENS5_IJNS4_10UnderscoreESX_SX_EEEEENS4_13SM90_TMA_LOADENS4_14ComposedLayoutINS4_7SwizzleILi3ELi4ELi3EEENS4_18smem_ptr_flag_bitsILi8EEENST_INS5_IJNSA_ILi8EEESG_EEENS5_IJSG_SC_EEEEEEEvNS4_8identityENS4_23SM90_TMA_LOAD_MULTICASTES1A_vS1B_EENS_8epilogue10collective6detail29Sm90TmaWarpSpecializedAdapterINS1F_15DefaultEpilogueISJ_SK_SK_NS1E_6thread17LinearCombinationISJ_Li1EffLNS1J_9ScaleType4KindE0ELNS_15FloatRoundStyleE2ESJ_EENS1_15EpilogueDefaultEEEEEvvEEEEvNT_6ParamsE,(.L_x_256 - _ZN7cutlass13device_kernelINS_4gemm6kernel13GemmUniversalIN4cute5tupleIJiiiiEEENS1_10collective13CollectiveMmaINS1_37MainloopSm90TmaGmmaWarpSpecializedFP8ILi5ENS5_IJNS4_1CILi2EEENSA_ILi1EEESC_EEENS1_35KernelTmaWarpSpecializedCooperativeEEENS5_IJNSA_ILi128EEENSA_ILi176EEESG_EEENS_12float_e4m3_tENS5_IJlSC_lEEESJ_SK_NS4_8TiledMMAINS4_8MMA_AtomIJNS4_4SM904GMMA30MMA_64x16x32_F32E4M3E4M3_SS_TNILNSO_7ScaleInE1ELSQ_1EEEEEENS4_6LayoutISD_NS5_IJSC_NSA_ILi0EEESU_EEEEENS5_IJNS4_10UnderscoreESX_SX_EEEEENS4_13SM90_TMA_LOADENS4_14ComposedLayoutINS4_7SwizzleILi3ELi4ELi3EEENS4_18smem_ptr_flag_bitsILi8EEENST_INS5_IJNSA_ILi8EEESG_EEENS5_IJSG_SC_EEEEEEEvNS4_8identityENS4_23SM90_TMA_LOAD_MULTICASTES1A_vS1B_EENS_8epilogue10collective6detail29Sm90TmaWarpSpecializedAdapterINS1F_15DefaultEpilogueISJ_SK_SK_NS1E_6thread17LinearCombinationISJ_Li1EffLNS1J_9ScaleType4KindE0ELNS_15FloatRoundStyleE2ESJ_EENS1_15EpilogueDefaultEEEEEvvEEEEvNT_6ParamsE)
        .other          _ZN7cutlass13device_kernelINS_4gemm6kernel13GemmUniversalIN4cute5tupleIJiiiiEEENS1_10collective13CollectiveMmaINS1_37MainloopSm90TmaGmmaWarpSpecializedFP8ILi5ENS5_IJNS4_1CILi2EEENSA_ILi1EEESC_EEENS1_35KernelTmaWarpSpecializedCooperativeEEENS5_IJNSA_ILi128EEENSA_ILi176EEESG_EEENS_12float_e4m3_tENS5_IJlSC_lEEESJ_SK_NS4_8TiledMMAINS4_8MMA_AtomIJNS4_4SM904GMMA30MMA_64x16x32_F32E4M3E4M3_SS_TNILNSO_7ScaleInE1ELSQ_1EEEEEENS4_6LayoutISD_NS5_IJSC_NSA_ILi0EEESU_EEEEENS5_IJNS4_10UnderscoreESX_SX_EEEEENS4_13SM90_TMA_LOADENS4_14ComposedLayoutINS4_7SwizzleILi3ELi4ELi3EEENS4_18smem_ptr_flag_bitsILi8EEENST_INS5_IJNSA_ILi8EEESG_EEENS5_IJSG_SC_EEEEEEEvNS4_8identityENS4_23SM90_TMA_LOAD_MULTICASTES1A_vS1B_EENS_8epilogue10collective6detail29Sm90TmaWarpSpecializedAdapterINS1F_15DefaultEpilogueISJ_SK_SK_NS1E_6thread17LinearCombinationISJ_Li1EffLNS1J_9ScaleType4KindE0ELNS_15FloatRoundStyleE2ESJ_EENS1_15EpilogueDefaultEEEEEvvEEEEvNT_6ParamsE,@"STO_CUDA_ENTRY STV_DEFAULT"
_ZN7cutlass13device_kernelINS_4gemm6kernel13GemmUniversalIN4cute5tupleIJiiiiEEENS1_10collective13CollectiveMmaINS1_37MainloopSm90TmaGmmaWarpSpecializedFP8ILi5ENS5_IJNS4_1CILi2EEENSA_ILi1EEESC_EEENS1_35KernelTmaWarpSpecializedCooperativeEEENS5_IJNSA_ILi128EEENSA_ILi176EEESG_EEENS_12float_e4m3_tENS5_IJlSC_lEEESJ_SK_NS4_8TiledMMAINS4_8MMA_AtomIJNS4_4SM904GMMA30MMA_64x16x32_F32E4M3E4M3_SS_TNILNSO_7ScaleInE1ELSQ_1EEEEEENS4_6LayoutISD_NS5_IJSC_NSA_ILi0EEESU_EEEEENS5_IJNS4_10UnderscoreESX_SX_EEEEENS4_13SM90_TMA_LOADENS4_14ComposedLayoutINS4_7SwizzleILi3ELi4ELi3EEENS4_18smem_ptr_flag_bitsILi8EEENST_INS5_IJNSA_ILi8EEESG_EEENS5_IJSG_SC_EEEEEEEvNS4_8identityENS4_23SM90_TMA_LOAD_MULTICASTES1A_vS1B_EENS_8epilogue10collective6detail29Sm90TmaWarpSpecializedAdapterINS1F_15DefaultEpilogueISJ_SK_SK_NS1E_6thread17LinearCombinationISJ_Li1EffLNS1J_9ScaleType4KindE0ELNS_15FloatRoundStyleE2ESJ_EENS1_15EpilogueDefaultEEEEEvvEEEEvNT_6ParamsE:
[----:B------:R-:W-:Y:S01]  /*0000*/  LDC R1, c[0x0][0x28] ;  /* 0x00000a00ff017b82 */ /* 0x000fe20000000800 */
[----:B------:R-:W0:Y:S01]  /*0010*/  S2R R0, SR_TID.X ;  /* 0x0000000000007919 */ /* 0x000e220000002100 */
[----:B------:R-:W-:Y:S01]  /*0020*/  ELECT P0, URZ, PT ;  /* 0x00000000003f782f */ /* 0x000fe20003800000 */
[----:B------:R-:W-:Y:S01]  /*0030*/  BSSY B0, `(.L_x_0) ;  /* 0x000000f000007945 */ /* 0x000fe20003800000 */
[--C-:B0-----:R-:W-:Y:S02]  /*0040*/  SHF.R.U32.HI R2, RZ, 0x5, R0.reuse ;  /* 0x00000005ff027819 */ /* 0x101fe40000011600 */
[----:B------:R-:W-:-:S03]  /*0050*/  SHF.R.U32.HI R3, RZ, 0x7, R0 ;  /* 0x00000007ff037819 */ /* 0x000fc60000011600 */
[----:B------:R-:W0:Y:S04]  /*0060*/  SHFL.IDX PT, R7, R2, RZ, 0x1f ;  /* 0x00001fff02077589 */ /* 0x000e2800000e0000 */
[----:B------:R-:W1:Y:S01]  /*0070*/  SHFL.IDX PT, R3, R3, RZ, 0x1f ;  /* 0x00001fff03037589 */ /* 0x000e6200000e0000 */
[----:B0-----:R-:W-:-:S13]  /*0080*/  ISETP.NE.OR P0, PT, R7, RZ, !P0 ;  /* 0x000000ff0700720c */ /* 0x001fda0004705670 */
[----:B-1----:R-:W-:Y:S05]  /*0090*/  @P0 BRA `(.L_x_1) ;  /* 0x0000000000200947 */ /* 0x002fea0003800000 */
[----:B------:R-:W-:Y:S02]  /*00a0*/  ULDC.64 UR4, c[0x0][0x198] ;  /* 0x0000660000047ab9 */ /* 0x000fe40000000a00 */
[----:B------:R-:W-:Y:S02]  /*00b0*/  UIADD3 UR6, UP0, UR4, 0xf0, URZ ;  /* 0x000000f004067890 */ /* 0x000fe4000ff1e03f */
[----:B------:R-:W-:Y:S02]  /*00c0*/  UIADD3 UR4, UP1, UR4, 0x1f0, URZ ;  /* 0x000001f004047890 */ /* 0x000fe4000ff3e03f */
[----:B------:R-:W-:Y:S02]  /*00d0*/  UIADD3.X UR7, URZ, UR5, URZ, UP0, !UPT ;  /* 0x000000053f077290 */ /* 0x000fe400087fe43f */
[----:B------:R-:W-:-:S07]  /*00e0*/  UIADD3.X UR5, URZ, UR5, URZ, UP1, !UPT ;  /* 0x000000053f057290 */ /* 0x000fce0008ffe43f */
[----:B------:R0:W-:Y:S02]  /*00f0*/  UTMACCTL.PF [UR6] ;  /* 0x00000000060079b9 */ /* 0x0001e40008040000 */
[----:B------:R0:W-:Y:S02]  /*0100*/  UTMACCTL.PF [UR4] ;  /* 0x00000000040079b9 */ /* 0x0001e40008040000 */
[----:B0-----:R-:W-:Y:S01]  /*0110*/  NOP ;  /* 0x0000000000007918 */ /* 0x001fe20000000000 */
.L_x_1:
[----:B------:R-:W-:Y:S05]  /*0120*/  BSYNC B0 ;  /* 0x0000000000007941 */ /* 0x000fea0003800000 */
.L_x_0:
[----:B------:R-:W0:Y:S02]  /*0130*/  SHFL.IDX PT, R4, R2, RZ, 0x1f ;  /* 0x00001fff02047589 */ /* 0x000e2400000e0000 */
[----:B0-----:R-:W-:-:S13]  /*0140*/  ISETP.NE.AND P0, PT, R4, RZ, PT ;  /* 0x000000ff0400720c */ /* 0x001fda0003f05270 */
[----:B------:R-:W-:Y:S05]  /*0150*/  @P0 BRA `(.L_x_2) ;  /* 0x0000000000600947 */ /* 0x000fea0003800000 */
[----:B------:R-:W0:Y:S01]  /*0160*/  S2UR UR8, SR_CgaCtaId ;  /* 0x00000000000879c3 */ /* 0x000e220000008800 */
[----:B------:R-:W-:Y:S01]  /*0170*/  UMOV UR4, 0x400 ;  /* 0x0000040000047882 */ /* 0x000fe20000000000 */
[----:B------:R-:W-:Y:S01]  /*0180*/  UMOV UR5, 0x1 ;  /* 0x0000000100057882 */ /* 0x000fe20000000000 */
[----:B------:R-:W-:Y:S01]  /*0190*/  UMOV UR6, 0x4 ;  /* 0x0000000400067882 */ /* 0x000fe20000000000 */
[----:B------:R-:W-:Y:S01]  /*01a0*/  ELECT P0, URZ, PT ;  /* 0x00000000003f782f */ /* 0x000fe20003800000 */
[----:B------:R-:W-:-:S04]  /*01b0*/  UIADD3 UR6, -UR6, 0x100000, URZ ;  /* 0x0010000006067890 */ /* 0x000fc8000fffe13f */
[----:B------:R-:W-:Y:S02]  /*01c0*/  USHF.L.U32 UR7, UR6, 0xb, URZ ;  /* 0x0000000b06077899 */ /* 0x000fe4000800063f */
[----:B------:R-:W-:Y:S02]  /*01d0*/  USHF.L.U32 UR6, UR6, 0x1, URZ ;  /* 0x0000000106067899 */ /* 0x000fe4000800063f */
[----:B0-----:R-:W-:Y:S02]  /*01e0*/  ULEA UR8, UR8, UR4, 0x18 ;  /* 0x0000000408087291 */ /* 0x001fe4000f8ec03f */
[----:B------:R-:W-:-:S04]  /*01f0*/  UIADD3 UR4, -UR5, 0x100000, URZ ;  /* 0x0010000005047890 */ /* 0x000fc8000fffe13f */
[----:B------:R-:W-:Y:S02]  /*0200*/  USHF.L.U32 UR5, UR4, 0xb, URZ ;  /* 0x0000000b04057899 */ /* 0x000fe4000800063f */
[----:B------:R-:W-:Y:S01]  /*0210*/  USHF.L.U32 UR4, UR4, 0x1, URZ ;  /* 0x0000000104047899 */ /* 0x000fe2000800063f */
[----:B------:R-:W0:Y:S11]  /*0220*/  FENCE.VIEW.ASYNC.S ;  /* 0x00000000000073c6 */ /* 0x000e360000000000 */
[----:B0-----:R0:W1:Y:S01]  /*0230*/  SYNCS.EXCH.64 URZ, [UR8], UR4 ;  /* 0x00000004083f75b2 */ /* 0x0010620008000100 */
[----:B------:R0:W2:Y:S01]  /*0240*/  SYNCS.EXCH.64 URZ, [UR8+0x28], UR6 ;  /* 0x00002806083f75b2 */ /* 0x0000a20008000100 */
[----:B------:R0:W3:Y:S01]  /*0250*/  SYNCS.EXCH.64 URZ, [UR8+0x8], UR4 ;  /* 0x00000804083f75b2 */ /* 0x0000e20008000100 */
[----:B------:R0:W4:Y:S01]  /*0260*/  SYNCS.EXCH.64 URZ, [UR8+0x30], UR6 ;  /* 0x00003006083f75b2 */ /* 0x0001220008000100 */
[----:B------:R0:W0:Y:S01]  /*0270*/  SYNCS.EXCH.64 URZ, [UR8+0x10], UR4 ;  /* 0x00001004083f75b2 */ /* 0x0000220008000100 */
[----:B------:R0:W0:Y:S01]  /*0280*/  SYNCS.EXCH.64 URZ, [UR8+0x38], UR6 ;  /* 0x00003806083f75b2 */ /* 0x0000220008000100 */
[----:B------:R0:W0:Y:S01]  /*0290*/  SYNCS.EXCH.64 URZ, [UR8+0x18], UR4 ;  /* 0x00001804083f75b2 */ /* 0x0000220008000100 */
[----:B------:R0:W0:Y:S01]  /*02a0*/  SYNCS.EXCH.64 URZ, [UR8+0x40], UR6 ;  /* 0x00004006083f75b2 */ /* 0x0000220008000100 */
[----:B------:R0:W0:Y:S01]  /*02b0*/  SYNCS.EXCH.64 URZ, [UR8+0x20], UR4 ;  /* 0x00002004083f75b2 */ /* 0x0000220008000100 */
[----:B------:R0:W0:Y:S01]  /*02c0*/  SYNCS.EXCH.64 URZ, [UR8+0x48], UR6 ;  /* 0x00004806083f75b2 */ /* 0x0000220008000100 */
[----:B------:R-:W-:Y:S01]  /*02d0*/  NOP ;  /* 0x0000000000007918 */ /* 0x000fe20000000000 */
.L_x_2:
[----:B------:R-:W-:Y:S01]  /*02e0*/  SHF.R.S32.HI R5, RZ, 0x1f, R0 ;  /* 0x0000001fff057819 */ /* 0x000fe20000011400 */
[----:B------:R-:W5:Y:S01]  /*02f0*/  SHFL.IDX PT, R2, R2, RZ, 0x1f ;  /* 0x00001fff02027589 */ /* 0x000f6200000e0000 */
[----:B0-----:R-:W0:Y:S01]  /*0300*/  S2UR UR8, SR_CTAID.X ;  /* 0x00000000000879c3 */ /* 0x001e220000002500 */
[----:B------:R-:W-:Y:S02]  /*0310*/  ELECT P0, URZ, PT ;  /* 0x00000000003f782f */ /* 0x000fe40003800000 */
[----:B------:R-:W-:Y:S01]  /*0320*/  LEA.HI R5, R5, R0, RZ, 0x7 ;  /* 0x0000000005057211 */ /* 0x000fe200078f38ff */
[----:B------:R-:W1:Y:S01]  /*0330*/  S2R R10, SR_CTAID.Y ;  /* 0x00000000000a7919 */ /* 0x000e620000002600 */
[----:B------:R-:W-:Y:S01]  /*0340*/  SHF.R.S32.HI R13, RZ, 0x1f, R4 ;  /* 0x0000001fff0d7819 */ /* 0x000fe20000011404 */
[----:B------:R-:W-:Y:S01]  /*0350*/  ULDC UR4, c[0x0][0x150] ;  /* 0x0000540000047ab9 */ /* 0x000fe20000000800 */
[----:B------:R-:W-:Y:S01]  /*0360*/  LOP3.LUT R5, R5, 0xffffff80, RZ, 0xc0, !PT ;  /* 0xffffff8005057812 */ /* 0x000fe200078ec0ff */
[----:B------:R-:W-:Y:S01]  /*0370*/  VIADD R16, R3, 0xffffffff ;  /* 0xffffffff03107836 */ /* 0x000fe20000000000 */
[----:B------:R-:W-:Y:S01]  /*0380*/  LEA.HI R13, R13, R4, RZ, 0x2 ;  /* 0x000000040d0d7211 */ /* 0x000fe200078f10ff */
[----:B------:R-:W2:Y:S01]  /*0390*/  LDC R12, c[0x0][0x144] ;  /* 0x00005100ff0c7b82 */ /* 0x000ea20000000800 */
[----:B------:R-:W-:Y:S01]  /*03a0*/  NOP ;  /* 0x0000000000007918 */ /* 0x000fe20000000000 */
[----:B------:R-:W-:Y:S01]  /*03b0*/  IMAD.IADD R5, R0, 0x1, -R5 ;  /* 0x0000000100057824 */ /* 0x000fe200078e0a05 */
[----:B------:R-:W-:Y:S01]  /*03c0*/  LOP3.LUT R13, R13, 0x3ffffffc, RZ, 0xc0, !PT ;  /* 0x3ffffffc0d0d7812 */ /* 0x000fe200078ec0ff */
[----:B------:R-:W-:Y:S01]  /*03d0*/  NOP ;  /* 0x0000000000007918 */ /* 0x000fe20000000000 */
[----:B------:R-:W-:-:S02]  /*03e0*/  ISETP.GE.U32.AND P6, PT, R16, 0x2, PT ;  /* 0x000000021000780c */ /* 0x000fc40003fc6070 */
[----:B------:R-:W-:Y:S01]  /*03f0*/  SHF.R.S32.HI R6, RZ, 0x1f, R5 ;  /* 0x0000001fff067819 */ /* 0x000fe20000011405 */
[----:B------:R-:W-:Y:S01]  /*0400*/  IMAD.IADD R4, R4, 0x1, -R13 ;  /* 0x0000000104047824 */ /* 0x000fe200078e0a0d */
[----:B------:R-:W3:Y:S01]  /*0410*/  LDC R14, c[0x0][0x140] ;  /* 0x00005000ff0e7b82 */ /* 0x000ee20000000800 */
[----:B------:R-:W-:Y:S02]  /*0420*/  ISETP.NE.AND P4, PT, R3, RZ, PT ;  /* 0x000000ff0300720c */ /* 0x000fe40003f85270 */
[----:B------:R-:W-:Y:S02]  /*0430*/  LEA.HI R6, R6, R5, RZ, 0x3 ;  /* 0x0000000506067211 */ /* 0x000fe400078f18ff */
[----:B-----5:R-:W-:Y:S02]  /*0440*/  ISETP.NE.OR P0, PT, R2, RZ, !P0 ;  /* 0x000000ff0200720c */ /* 0x020fe40004705670 */
[--C-:B------:R-:W-:Y:S01]  /*0450*/  SHF.R.S32.HI R2, RZ, 0x3, R6.reuse ;  /* 0x00000003ff027819 */ /* 0x100fe20000011406 */
[----:B------:R-:W5:Y:S01]  /*0460*/  LDC R13, c[0x0][0x148] ;  /* 0x00005200ff0d7b82 */ /* 0x000f620000000800 */
[----:B------:R-:W-:-:S02]  /*0470*/  SHF.R.S32.HI R9, RZ, 0x1f, R6 ;  /* 0x0000001fff097819 */ /* 0x000fc40000011406 */
[----:B0-----:R-:W-:Y:S02]  /*0480*/  I2FP.F32.U32 R6, UR8 ;  /* 0x0000000800067c45 */ /* 0x001fe40008201000 */
[----:B------:R-:W-:-:S03]  /*0490*/  LEA.HI R9, R9, R2, RZ, 0x2 ;  /* 0x0000000209097211 */ /* 0x000fc600078f10ff */
[----:B------:R-:W-:Y:S01]  /*04a0*/  FMUL R6, R6, UR4 ;  /* 0x0000000406067c20 */ /* 0x000fe20008400000 */
[----:B------:R-:W-:Y:S01]  /*04b0*/  LOP3.LUT R9, R9, 0xfffffffc, RZ, 0xc0, !PT ;  /* 0xfffffffc09097812 */ /* 0x000fe200078ec0ff */
[----:B------:R-:W-:Y:S01]  /*04c0*/  VOTEU.ALL UP0, P0 ;  /* 0x00000000003f7886 */ /* 0x000fe20000000000 */
[----:B-1----:R-:W-:Y:S01]  /*04d0*/  I2FP.F32.U32 R8, R10 ;  /* 0x0000000a00087245 */ /* 0x002fe20000201000 */
[----:B------:R-:W-:Y:S01]  /*04e0*/  ULDC UR4, c[0x0][0x154] ;  /* 0x0000550000047ab9 */ /* 0x000fe20000000800 */
[----:B------:R-:W-:Y:S01]  /*04f0*/  VOTEU.ALL UP1, P0 ;  /* 0x00000000003f7886 */ /* 0x000fe20000020000 */
[----:B------:R-:W0:Y:S01]  /*0500*/  F2I.U32.TRUNC.NTZ R6, R6 ;  /* 0x0000000600067305 */ /* 0x000e22000020f000 */
[----:B------:R-:W-:Y:S01]  /*0510*/  IMAD.IADD R9, R2, 0x1, -R9 ;  /* 0x0000000102097824 */ /* 0x000fe200078e0a09 */
[----:B------:R-:W1:Y:S01]  /*0520*/  @!UP0 S2UR UR7, SR_CgaCtaId ;  /* 0x00000000000789c3 */ /* 0x000e620000008800 */
[----:B------:R-:W-:Y:S01]  /*0530*/  FMUL R8, R8, UR4 ;  /* 0x0000000408087c20 */ /* 0x000fe20008400000 */
[----:B------:R-:W-:Y:S01]  /*0540*/  UMOV UR4, 0x20 ;  /* 0x0000002000047882 */ /* 0x000fe20000000000 */
[----:B------:R-:W-:Y:S01]  /*0550*/  IMAD R4, R4, 0x4, R9 ;  /* 0x0000000404047824 */ /* 0x000fe200078e0209 */
[----:B------:R-:W-:Y:S01]  /*0560*/  @!UP0 UMOV UR6, 0x400 ;  /* 0x0000040000068882 */ /* 0x000fe20000000000 */
[----:B------:R-:W-:-:S04]  /*0570*/  @!UP0 UIADD3 UR4, -UR4, 0x100000, URZ ;  /* 0x0010000004048890 */ /* 0x000fc8000fffe13f */
[----:B------:R-:W-:Y:S02]  /*0580*/  @!UP0 USHF.L.U32 UR5, UR4, 0xb, URZ ;  /* 0x0000000b04058899 */ /* 0x000fe4000800063f */
[----:B------:R-:W-:Y:S01]  /*0590*/  @!UP0 USHF.L.U32 UR4, UR4, 0x1, URZ ;  /* 0x0000000104048899 */ /* 0x000fe2000800063f */
[----:B---3--:R-:W-:Y:S01]  /*05a0*/  ISETP.EQ.U32.AND P2, PT, R14, 0x1, PT ;  /* 0x000000010e00780c */ /* 0x008fe20003f42070 */
[----:B------:R-:W3:Y:S01]  /*05b0*/  F2I.U32.TRUNC.NTZ R8, R8 ;  /* 0x0000000800087305 */ /* 0x000ee2000020f000 */
[----:B------:R-:W-:-:S04]  /*05c0*/  LEA.HI R2, R4, R4, RZ, 0x1 ;  /* 0x0000000404027211 */ /* 0x000fc800078f08ff */
[----:B------:R-:W-:Y:S01]  /*05d0*/  LOP3.LUT R9, R2, 0xfffffffe, RZ, 0xc0, !PT ;  /* 0xfffffffe02097812 */ /* 0x000fe200078ec0ff */
[----:B0-----:R-:W-:Y:S01]  /*05e0*/  IMAD.MOV R15, RZ, RZ, -R6 ;  /* 0x000000ffff0f7224 */ /* 0x001fe200078e0a06 */
[----:B------:R-:W-:-:S03]  /*05f0*/  SHF.R.S32.HI R2, RZ, 0x1f, R7 ;  /* 0x0000001fff027819 */ /* 0x000fc60000011407 */
[----:B--2---:R-:W-:Y:S01]  /*0600*/  IMAD R12, R12, R15, UR8 ;  /* 0x000000080c0c7e24 */ /* 0x004fe2000f8e020f */
[----:B------:R-:W-:Y:S01]  /*0610*/  LEA.HI R2, R2, R7, RZ, 0x2 ;  /* 0x0000000702027211 */ /* 0x000fe200078f10ff */
[----:B------:R-:W-:-:S03]  /*0620*/  IMAD.IADD R9, R4, 0x1, -R9 ;  /* 0x0000000104097824 */ /* 0x000fc600078e0a09 */
[----:B------:R-:W-:Y:S01]  /*0630*/  LOP3.LUT R2, R2, 0xfffffffc, RZ, 0xc0, !PT ;  /* 0xfffffffc02027812 */ /* 0x000fe200078ec0ff */
[----:B---3--:R-:W-:Y:S01]  /*0640*/  IMAD.MOV R20, RZ, RZ, -R8 ;  /* 0x000000ffff147224 */ /* 0x008fe200078e0a08 */
[----:B------:R-:W-:Y:S01]  /*0650*/  ISETP.NE.AND P3, PT, R9, R12, PT ;  /* 0x0000000c0900720c */ /* 0x000fe20003f65270 */
[C---:B------:R-:W-:Y:S01]  /*0660*/  IMAD.SHL.U32 R9, R4.reuse, 0x4, RZ ;  /* 0x0000000404097824 */ /* 0x040fe200078e00ff */
[----:B-1----:R-:W-:Y:S01]  /*0670*/  @!UP0 ULEA UR6, UR7, UR6, 0x18 ;  /* 0x0000000607068291 */ /* 0x002fe2000f8ec03f */
[----:B------:R-:W-:Y:S01]  /*0680*/  IMAD.IADD R7, R7, 0x1, -R2 ;  /* 0x0000000107077824 */ /* 0x000fe200078e0a02 */
[----:B------:R-:W-:Y:S01]  /*0690*/  VOTEU.ALL UP0, P0 ;  /* 0x00000000003f7886 */ /* 0x000fe20000000000 */
[----:B------:R-:W-:Y:S01]  /*06a0*/  LOP3.LUT P0, RZ, R5, 0x7, RZ, 0xc0, !PT ;  /* 0x0000000705ff7812 */ /* 0x000fe2000780c0ff */
[----:B------:R-:W-:Y:S01]  /*06b0*/  IMAD.MOV.U32 R5, RZ, RZ, 0x1 ;  /* 0x00000001ff057424 */ /* 0x000fe200078e00ff */
[----:B------:R-:W-:Y:S01]  /*06c0*/  LOP3.LUT R6, R4, 0xc, R9, 0x78, !PT ;  /* 0x0000000c04067812 */ /* 0x000fe200078e7809 */
[----:B-----5:R-:W-:Y:S01]  /*06d0*/  IMAD R9, R13, R20, R10 ;  /* 0x000000140d097224 */ /* 0x020fe200078e020a */
[----:B------:R-:W-:-:S02]  /*06e0*/  ISETP.NE.AND P1, PT, R7, 0x3, PT ;  /* 0x000000030700780c */ /* 0x000fc40003f25270 */
[C---:B------:R-:W-:Y:S02]  /*06f0*/  ISETP.LT.U32.AND P0, PT, R6.reuse, 0x2, !P0 ;  /* 0x000000020600780c */ /* 0x040fe40004701070 */
[----:B------:R-:W-:Y:S01]  /*0700*/  @P3 LEA.HI R2, R6, R6, RZ, 0x1 ;  /* 0x0000000606023211 */ /* 0x000fe200078f08ff */
[----:B------:R-:W0:Y:S02]  /*0710*/  FENCE.VIEW.ASYNC.S ;  /* 0x00000000000073c6 */ /* 0x000e240000000000 */
[----:B0-----:R0:W1:Y:S01]  /*0720*/  @!UP0 SYNCS.EXCH.64 URZ, [UR6+0x60], UR4 ;  /* 0x00006004063f85b2 */ /* 0x0010620008000100 */
[----:B------:R-:W-:Y:S02]  /*0730*/  ISETP.EQ.OR P1, PT, R7, RZ, !P1 ;  /* 0x000000ff0700720c */ /* 0x000fe40004f22670 */
[----:B------:R-:W-:Y:S02]  /*0740*/  @P3 SHF.R.S32.HI R2, RZ, 0x1, R2 ;  /* 0x00000001ff023819 */ /* 0x000fe40000011402 */
[----:B------:R-:W-:-:S02]  /*0750*/  ISETP.EQ.AND P1, PT, R3, RZ, P1 ;  /* 0x000000ff0300720c */ /* 0x000fc40000f22270 */
[----:B------:R-:W-:Y:S02]  /*0760*/  @P3 ISETP.NE.AND P5, PT, R2, R9, PT ;  /* 0x000000090200320c */ /* 0x000fe40003fa5270 */
[----:B------:R-:W-:Y:S02]  /*0770*/  SEL R2, RZ, 0x1, !P0 ;  /* 0x00000001ff027807 */ /* 0x000fe40004000000 */
[----:B------:R-:W-:Y:S02]  /*0780*/  @P3 SEL R5, RZ, 0x1, P5 ;  /* 0x00000001ff053807 */ /* 0x000fe40002800000 */
[----:B------:R-:W-:Y:S02]  /*0790*/  SEL R4, RZ, 0x1, !P1 ;  /* 0x00000001ff047807 */ /* 0x000fe40004800000 */
[----:B------:R-:W-:Y:S01]  /*07a0*/  LOP3.LUT R5, R5, R2, RZ, 0xc0, !PT ;  /* 0x0000000205057212 */ /* 0x000fe200078ec0ff */
[----:B------:R0:W2:Y:S01]  /*07b0*/  @!UP1 SYNCS.EXCH.64 URZ, [UR6+0x68], UR4 ;  /* 0x00006804063f95b2 */ /* 0x0000a20008000100 */
[----:B------:R-:W-:Y:S01]  /*07c0*/  SEL R4, R4, 0x2, P6 ;  /* 0x0000000204047807 */ /* 0x000fe20003000000 */
[----:B------:R-:W-:Y:S01]  /*07d0*/  NOP ;  /* 0x0000000000007918 */ /* 0x000fe20000000000 */
[----:B------:R-:W-:Y:S05]  /*07e0*/  @!P2 BRA `(.L_x_3) ;  /* 0x000000000008a947 */ /* 0x000fea0003800000 */
[----:B-12-4-:R-:W-:Y:S01]  /*07f0*/  UCGABAR_ARV ;  /* 0x00000000000079c7 */ /* 0x016fe20008000000 */
[----:B------:R-:W-:Y:S05]  /*0800*/  BRA `(.L_x_4) ;  /* 0x0000000000047947 */ /* 0x000fea0003800000 */
.L_x_3:
[----:B-12-4-:R-:W-:Y:S01]  /*0810*/  NOP ;  /* 0x0000000000007918 */ /* 0x016fe20000000000 */
.L_x_4:
[----:B------:R-:W1:Y:S01]  /*0820*/  LDC R2, c[0x0][0x65c] ;  /* 0x00019700ff027b82 */ /* 0x000e620000000800 */
[----:B------:R-:W-:Y:S01]  /*0830*/  IMAD.MOV.U32 R3, RZ, RZ, RZ ;  /* 0x000000ffff037224 */ /* 0x000fe200078e00ff */
[----:B-1----:R-:W-:Y:S01]  /*0840*/  ISETP.NE.AND P3, PT, R2, 0x1, PT ;  /* 0x000000010200780c */ /* 0x002fe20003f65270 */
[----:B------:R-:W-:-:S12]  /*0850*/  IMAD.U32 R2, RZ, RZ, UR8 ;  /* 0x00000008ff027e24 */ /* 0x000fd8000f8e00ff */
[----:B------:R-:W1:Y:S01]  /*0860*/  @P3 LDC R15, c[0x0][0x10] ;  /* 0x00000400ff0f3b82 */ /* 0x000e620000000800 */
[----:B------:R-:W-:Y:S02]  /*0870*/  @P3 IMAD.MOV.U32 R11, RZ, RZ, RZ ;  /* 0x000000ffff0b3224 */ /* 0x000fe400078e00ff */
[----:B------:R-:W-:-:S05]  /*0880*/  @P3 IMAD.MOV.U32 R17, RZ, RZ, RZ ;  /* 0x000000ffff113224 */ /* 0x000fca00078e00ff */
[----:B------:R-:W2:Y:S01]  /*0890*/  @!P3 LDC R9, c[0x0][0xc] ;  /* 0x00000300ff09bb82 */ /* 0x000ea20000000800 */
[----:B-1----:R-:W-:-:S04]  /*08a0*/  @P3 IMAD.WIDE.U32 R14, R15, UR8, R10 ;  /* 0x000000080f0e3c25 */ /* 0x002fc8000f8e000a */
[----:B--2---:R-:W-:-:S04]  /*08b0*/  @!P3 IMAD.WIDE.U32 R8, R10, R9, R2 ;  /* 0x000000090a08b225 */ /* 0x004fc800078e0002 */
[----:B------:R-:W-:Y:S02]  /*08c0*/  @P3 IMAD.MOV.U32 R2, RZ, RZ, R14 ;  /* 0x000000ffff023224 */ /* 0x000fe400078e000e */
[----:B------:R-:W-:Y:S02]  /*08d0*/  @P3 IMAD.IADD R3, R15, 0x1, R17 ;  /* 0x000000010f033824 */ /* 0x000fe400078e0211 */
[----:B------:R-:W-:Y:S02]  /*08e0*/  @!P3 IMAD.MOV.U32 R2, RZ, RZ, R8 ;  /* 0x000000ffff02b224 */ /* 0x000fe400078e0008 */
[----:B------:R-:W-:Y:S01]  /*08f0*/  @!P3 IMAD.MOV.U32 R3, RZ, RZ, R9 ;  /* 0x000000ffff03b224 */ /* 0x000fe200078e0009 */
[----:B------:R-:W-:Y:S06]  /*0900*/  @!P2 BRA `(.L_x_5) ;  /* 0x00000000000ca947 */ /* 0x000fec0003800000 */
[----:B------:R-:W-:Y:S01]  /*0910*/  UCGABAR_WAIT ;  /* 0x0000000000007dc7 */ /* 0x000fe20008000000 */
[----:B------:R-:W-:Y:S01]  /*0920*/  CCTL.IVALL ;  /* 0x00000000ff00798f */ /* 0x000fe20002000000 */
[----:B------:R-:W-:Y:S05]  /*0930*/  BRA `(.L_x_6) ;  /* 0x0000000000047947 */ /* 0x000fea0003800000 */
.L_x_5:
[----:B------:R-:W-:Y:S06]  /*0940*/  BAR.SYNC.DEFER_BLOCKING 0x0 ;  /* 0x0000000000007b1d */ /* 0x000fec0000010000 */
.L_x_6:
[----:B------:R-:W-:Y:S05]  /*0950*/  @!P4 BRA `(.L_x_7) ;  /* 0x000000b000d4c947 */ /* 0x000fea0003800000 */
[----:B------:R-:W-:-:S13]  /*0960*/  ISETP.GT.U32.AND P0, PT, R16, 0x1, PT ;  /* 0x000000011000780c */ /* 0x000fda0003f04070 */
[----:B0-----:R-:W-:Y:S05]  /*0970*/  @P0 EXIT ;  /* 0x000000000000094d */ /* 0x001fea0003800000 */
[----:B------:R-:W-:Y:S01]  /*0980*/  ULDC.64 UR4, c[0x0][0x650] ;  /* 0x0001940000047ab9 */ /* 0x000fe20000000a00 */
[----:B------:R-:W-:Y:S01]  /*0990*/  PRMT R14, RZ, 0x7610, R14 ;  /* 0x00007610ff0e7816 */ /* 0x000fe2000000000e */
[----:B------:R-:W-:Y:S01]  /*09a0*/  IMAD.MOV.U32 R9, RZ, RZ, -0x1 ;  /* 0xffffffffff097424 */ /* 0x000fe200078e00ff */
[----:B------:R-:W-:Y:S01]  /*09b0*/  ISETP.GE.U32.AND P0, PT, R2, UR4, PT ;  /* 0x0000000402007c0c */ /* 0x000fe2000bf06070 */
[----:B------:R-:W-:Y:S02]  /*09c0*/  IMAD.MOV.U32 R8, RZ, RZ, -0x1 ;  /* 0xffffffffff087424 */ /* 0x000fe400078e00ff */
[----:B------:R-:W-:Y:S01]  /*09d0*/  IMAD.MOV.U32 R7, RZ, RZ, -0x1 ;  /* 0xffffffffff077424 */ /* 0x000fe200078e00ff */
[----:B------:R-:W-:-:S13]  /*09e0*/  ISETP.GE.U32.AND.EX P0, PT, R3, UR5, PT, P0 ;  /* 0x0000000503007c0c */ /* 0x000fda000bf06100 */
[----:B------:R-:W-:Y:S05]  /*09f0*/  @P0 BRA `(.L_x_8) ;  /* 0x0000000400280947 */ /* 0x000fea0003800000 */
[----:B------:R-:W0:Y:S01]  /*0a00*/  LDC.64 R22, c[0x0][0x628] ;  /* 0x00018a00ff167b82 */ /* 0x000e220000000a00 */
[----:B------:R-:W-:Y:S02]  /*0a10*/  IMAD.MOV.U32 R8, RZ, RZ, R2 ;  /* 0x000000ffff087224 */ /* 0x000fe400078e0002 */
[----:B------:R-:W-:-:S05]  /*0a20*/  IMAD.MOV.U32 R9, RZ, RZ, R3 ;  /* 0x000000ffff097224 */ /* 0x000fca00078e0003 */
[----:B------:R-:W1:Y:S08]  /*0a30*/  LDC R18, c[0x0][0x630] ;  /* 0x00018c00ff127b82 */ /* 0x000e700000000800 */
[----:B------:R-:W2:Y:S01]  /*0a40*/  LDC.64 R24, c[0x0][0x620] ;  /* 0x00018800ff187b82 */ /* 0x000ea20000000a00 */
[----:B0-----:R-:W-:-:S04]  /*0a50*/  ISETP.NE.U32.AND P0, PT, R22, RZ, PT ;  /* 0x000000ff1600720c */ /* 0x001fc80003f05070 */
[----:B------:R-:W-:-:S13]  /*0a60*/  ISETP.NE.AND.EX P0, PT, R23, RZ, PT, P0 ;  /* 0x000000ff1700720c */ /* 0x000fda0003f05300 */
[----:B-12---:R-:W-:Y:S05]  /*0a70*/  @!P0 BRA `(.L_x_9) ;  /* 0x0000000000288947 */ /* 0x006fea0003800000 */
[----:B------:R-:W0:Y:S02]  /*0a80*/  LDC R7, c[0x0][0x634] ;  /* 0x00018d00ff077b82 */ /* 0x000e240000000800 */
[----:B0-----:R-:W-:-:S05]  /*0a90*/  IADD3 R7, P0, R2, R7, RZ ;  /* 0x0000000702077210 */ /* 0x001fca0007f1e0ff */
[----:B------:R-:W-:-:S04]  /*0aa0*/  IMAD.X R19, RZ, RZ, R3, P0 ;  /* 0x000000ffff137224 */ /* 0x000fc800000e0603 */
[----:B------:R-:W-:-:S04]  /*0ab0*/  IMAD.WIDE.U32 R8, R19, R22, RZ ;  /* 0x0000001613087225 */ /* 0x000fc800078e00ff */
[----:B------:R-:W-:-:S04]  /*0ac0*/  IMAD.WIDE.U32 R14, P0, R7, R23, R8 ;  /* 0x00000017070e7225 */ /* 0x000fc80007800008 */
[----:B------:R-:W-:-:S04]  /*0ad0*/  IMAD.WIDE.U32 R8, R7, R22, RZ ;  /* 0x0000001607087225 */ /* 0x000fc800078e00ff */
[----:B------:R-:W-:Y:S01]  /*0ae0*/  IMAD.X R17, RZ, RZ, RZ, P0 ;  /* 0x000000ffff117224 */ /* 0x000fe200000e06ff */
[----:B------:R-:W-:Y:S01]  /*0af0*/  IADD3 RZ, P0, R9, R14, RZ ;  /* 0x0000000e09ff7210 */ /* 0x000fe20007f1e0ff */
[----:B------:R-:W-:-:S04]  /*0b00*/  IMAD.MOV.U32 R16, RZ, RZ, R15 ;  /* 0x000000ffff107224 */ /* 0x000fc800078e000f */
[----:B------:R-:W-:-:S08]  /*0b10*/  IMAD.WIDE.U32.X R8, R19, R23, R16, P0 ;  /* 0x0000001713087225 */ /* 0x000fd000000e0410 */
.L_x_9:
[----:B------:R-:W0:Y:S01]  /*0b20*/  LDC.64 R22, c[0x0][0x640] ;  /* 0x00019000ff167b82 */ /* 0x000e220000000a00 */
[--C-:B------:R-:W-:Y:S01]  /*0b30*/  SHF.R.U64 R27, R8, R18, R9.reuse ;  /* 0x00000012081b7219 */ /* 0x100fe20000001209 */
[----:B------:R-:W-:Y:S01]  /*0b40*/  IMAD R29, R13, R20, R10 ;  /* 0x000000140d1d7224 */ /* 0x000fe200078e020a */
[----:B------:R-:W-:Y:S02]  /*0b50*/  SHF.R.U32.HI R7, RZ, R18, R9 ;  /* 0x00000012ff077219 */ /* 0x000fe40000011609 */
[----:B------:R-:W-:-:S03]  /*0b60*/  IADD3 R11, P0, RZ, -R27, RZ ;  /* 0x8000001bff0b7210 */ /* 0x000fc60007f1e0ff */
[----:B------:R-:W1:Y:S02]  /*0b70*/  LDC R16, c[0x0][0x618] ;  /* 0x00018600ff107b82 */ /* 0x000e640000000800 */
[----:B------:R-:W-:Y:S02]  /*0b80*/  IMAD.X R7, RZ, RZ, ~R7, P0 ;  /* 0x000000ffff077224 */ /* 0x000fe400000e0e07 */
[----:B------:R-:W-:-:S04]  /*0b90*/  IMAD.WIDE.U32 R8, R11, R24, R2 ;  /* 0x000000180b087225 */ /* 0x000fc800078e0002 */
[----:B------:R-:W2:Y:S01]  /*0ba0*/  LDC R15, c[0x0][0x608] ;  /* 0x00018200ff0f7b82 */ /* 0x000ea20000000800 */
[----:B------:R-:W-:-:S04]  /*0bb0*/  IMAD R14, R7, R24, RZ ;  /* 0x00000018070e7224 */ /* 0x000fc800078e02ff */
[----:B------:R-:W-:Y:S02]  /*0bc0*/  IMAD R7, R11, R25, R14 ;  /* 0x000000190b077224 */ /* 0x000fe400078e020e */
[----:B------:R-:W-:Y:S01]  /*0bd0*/  IMAD.MOV.U32 R14, RZ, RZ, -0x1 ;  /* 0xffffffffff0e7424 */ /* 0x000fe200078e00ff */
[----:B------:R-:W3:Y:S01]  /*0be0*/  LDC R21, c[0x0][0x658] ;  /* 0x00019600ff157b82 */ /* 0x000ee20000000800 */
[----:B------:R-:W-:Y:S01]  /*0bf0*/  IMAD.IADD R7, R9, 0x1, R7 ;  /* 0x0000000109077824 */ /* 0x000fe200078e0207 */
[----:B0-----:R-:W-:-:S04]  /*0c00*/  ISETP.NE.U32.AND P0, PT, R22, RZ, PT ;  /* 0x000000ff1600720c */ /* 0x001fc80003f05070 */
[----:B------:R-:W-:Y:S02]  /*0c10*/  ISETP.NE.AND.EX P0, PT, R23, RZ, PT, P0 ;  /* 0x000000ff1700720c */ /* 0x000fe40003f05300 */
[----:B------:R-:W0:Y:S01]  /*0c20*/  LDC R18, c[0x0][0x600] ;  /* 0x00018000ff127b82 */ /* 0x000e220000000800 */
[-CC-:B-1----:R-:W-:Y:S02]  /*0c30*/  SHF.R.U64 R19, R8, R16.reuse, R7.reuse ;  /* 0x0000001008137219 */ /* 0x182fe40000001207 */
[----:B------:R-:W-:Y:S01]  /*0c40*/  SHF.R.U32.HI R8, RZ, R16, R7 ;  /* 0x00000010ff087219 */ /* 0x000fe20000011607 */
[----:B------:R-:W-:-:S04]  /*0c50*/  IMAD.MOV.U32 R16, RZ, RZ, 0x1 ;  /* 0x00000001ff107424 */ /* 0x000fc800078e00ff */
[----:B------:R-:W1:Y:S01]  /*0c60*/  LDC R24, c[0x0][0x648] ;  /* 0x00019200ff187b82 */ /* 0x000e620000000800 */
[-CC-:B--2---:R-:W-:Y:S02]  /*0c70*/  SHF.R.U64 R28, R19, R15.reuse, R8.reuse ;  /* 0x0000000f131c7219 */ /* 0x184fe40000001208 */
[----:B------:R-:W-:-:S05]  /*0c80*/  SHF.R.U32.HI R8, RZ, R15, R8 ;  /* 0x0000000fff087219 */ /* 0x000fca0000011608 */
[----:B------:R-:W2:Y:S01]  /*0c90*/  LDC R26, c[0x0][0x638] ;  /* 0x00018e00ff1a7b82 */ /* 0x000ea20000000800 */
[-CC-:B---3--:R-:W-:Y:S02]  /*0ca0*/  SHF.R.U64 R20, R28, R21.reuse, R8.reuse ;  /* 0x000000151c147219 */ /* 0x188fe40000001208 */
[-C--:B------:R-:W-:Y:S02]  /*0cb0*/  SHF.L.U32 R7, R14, R21.reuse, RZ ;  /* 0x000000150e077219 */ /* 0x080fe400000006ff */
[----:B------:R-:W-:Y:S01]  /*0cc0*/  SHF.R.U32.HI R9, RZ, R21, R8 ;  /* 0x00000015ff097219 */ /* 0x000fe20000011608 */
[----:B------:R-:W-:Y:S01]  /*0cd0*/  IMAD.MOV.U32 R8, RZ, RZ, R20 ;  /* 0x000000ffff087224 */ /* 0x000fe200078e0014 */
[----:B------:R-:W-:Y:S01]  /*0ce0*/  LOP3.LUT R13, RZ, R7, RZ, 0x33, !PT ;  /* 0x00000007ff0d7212 */ /* 0x000fe200078e33ff */
[----:B------:R-:W3:Y:S01]  /*0cf0*/  LDC R25, c[0x0][0x610] ;  /* 0x00018400ff197b82 */ /* 0x000ee20000000800 */
[----:B------:R-:W-:Y:S05]  /*0d00*/  @!P0 BRA `(.L_x_10) ;  /* 0x0000000000288947 */ /* 0x000fea0003800000 */
[----:B------:R-:W4:Y:S02]  /*0d10*/  LDC R7, c[0x0][0x64c] ;  /* 0x00019300ff077b82 */ /* 0x000f240000000800 */
[----:B----4-:R-:W-:-:S05]  /*0d20*/  IADD3 R7, P0, R20, R7, RZ ;  /* 0x0000000714077210 */ /* 0x010fca0007f1e0ff */
        /* <DEDUP_REMOVED lines=8> */
.L_x_10:
[----:B-1----:R-:W-:Y:S01]  /*0db0*/  SHF.R.U64 R9, R8, R24, R9 ;  /* 0x0000001808097219 */ /* 0x002fe20000001209 */
[----:B0-----:R-:W-:Y:S01]  /*0dc0*/  VIADD R10, R18, 0xffffffff ;  /* 0xffffffff120a7836 */ /* 0x001fe20000000000 */
[----:B------:R-:W-:Y:S01]  /*0dd0*/  SHF.L.U32 R7, R16, R21, RZ ;  /* 0x0000001510077219 */ /* 0x000fe200000006ff */
[----:B------:R-:W-:Y:S01]  /*0de0*/  IMAD.MOV.U32 R14, RZ, RZ, 0x1 ;  /* 0x00000001ff0e7424 */ /* 0x000fe200078e00ff */
[----:B------:R-:W-:Y:S01]  /*0df0*/  LOP3.LUT R8, R28, R13, RZ, 0xc0, !PT ;  /* 0x0000000d1c087212 */ /* 0x000fe200078ec0ff */
[----:B------:R-:W-:Y:S01]  /*0e00*/  IMAD.MOV R11, RZ, RZ, -R9 ;  /* 0x000000ffff0b7224 */ /* 0x000fe200078e0a09 */
[----:B------:R-:W-:Y:S02]  /*0e10*/  SEL R12, R12, R29, !P3 ;  /* 0x0000001d0c0c7207 */ /* 0x000fe40005800000 */
[----:B------:R-:W-:Y:S01]  /*0e20*/  LOP3.LUT R10, R19, R10, RZ, 0xc0, !PT ;  /* 0x0000000a130a7212 */ /* 0x000fe200078ec0ff */
[----:B------:R-:W-:Y:S02]  /*0e30*/  IMAD R9, R7, R9, R8 ;  /* 0x0000000907097224 */ /* 0x000fe400078e0208 */
[----:B--2---:R-:W-:-:S02]  /*0e40*/  IMAD R7, R11, R26, R20 ;  /* 0x0000001a0b077224 */ /* 0x004fc400078e0214 */
[----:B---3--:R-:W-:Y:S02]  /*0e50*/  IMAD R12, R9, R25, R12 ;  /* 0x00000019090c7224 */ /* 0x008fe400078e020c */
[----:B------:R-:W-:-:S05]  /*0e60*/  IMAD R7, R7, R18, R10 ;  /* 0x0000001207077224 */ /* 0x000fca00078e020a */
[----:B------:R-:W-:Y:S02]  /*0e70*/  SEL R8, R7, R12, !P3 ;  /* 0x0000000c07087207 */ /* 0x000fe40005800000 */
[----:B------:R-:W-:Y:S01]  /*0e80*/  SEL R9, R12, R7, !P3 ;  /* 0x000000070c097207 */ /* 0x000fe20005800000 */
[----:B------:R-:W-:-:S07]  /*0e90*/  IMAD.MOV.U32 R7, RZ, RZ, R27 ;  /* 0x000000ffff077224 */ /* 0x000fce00078e001b */
.L_x_8:
[----:B------:R-:W-:-:S08]  /*0ea0*/  NOP ;  /* 0x0000000000007918 */ /* 0x000fd00000000000 */
[----:B------:R-:W0:Y:S02]  /*0eb0*/  USETMAXREG.TRY_ALLOC.CTAPOOL UP0, 0xe8 ;  /* 0x000000e8000079c8 */ /* 0x000e240008000600 */
[----:B0-----:R-:W-:-:S13]  /*0ec0*/  PLOP3.LUT P0, PT, PT, PT, UP0, 0x80, 0x0 ;  /* 0x000000000000781c */ /* 0x001fda0003f0f008 */
[----:B------:R-:W-:Y:S05]  /*0ed0*/  @!P0 BRA `(.L_x_8) ;  /* 0xfffffffc00f08947 */ /* 0x000fea000383ffff */
[----:B------:R-:W-:Y:S01]  /*0ee0*/  ULDC.64 UR4, c[0x0][0x598] ;  /* 0x0001660000047ab9 */ /* 0x000fe20000000a00 */
[----:B------:R-:W-:Y:S01]  /*0ef0*/  ULDC.64 UR48, c[0x0][0x208] ;  /* 0x0000820000307ab9 */ /* 0x000fe20000000a00 */
[----:B------:R-:W-:-:S04]  /*0f00*/  ISETP.NE.U32.AND P0, PT, RZ, UR4, PT ;  /* 0x00000004ff007c0c */ /* 0x000fc8000bf05070 */
[----:B------:R-:W-:-:S13]  /*0f10*/  ISETP.NE.AND.EX P0, PT, RZ, UR5, PT, P0 ;  /* 0x00000005ff007c0c */ /* 0x000fda000bf05300 */
[----:B------:R-:W-:Y:S05]  /*0f20*/  @!P0 BRA `(.L_x_11) ;  /* 0x00000000001c8947 */ /* 0x000fea0003800000 */
[----:B------:R-:W0:Y:S02]  /*0f30*/  LDC.64 R10, c[0x0][0x598] ;  /* 0x00016600ff0a7b82 */ /* 0x000e240000000a00 */
[----:B0-----:R-:W2:Y:S02]  /*0f40*/  LDG.E.64 R10, desc[UR48][R10.64] ;  /* 0x000000300a0a7981 */ /* 0x001ea4000c1e1b00 */
[----:B--2---:R-:W-:-:S04]  /*0f50*/  ISETP.NE.U32.AND P0, PT, R10, RZ, PT ;  /* 0x000000ff0a00720c */ /* 0x004fc80003f05070 */
[----:B------:R-:W-:-:S13]  /*0f60*/  ISETP.NE.AND.EX P0, PT, R11, RZ, PT, P0 ;  /* 0x000000ff0b00720c */ /* 0x000fda0003f05300 */
[----:B------:R-:W-:Y:S05]  /*0f70*/  @!P0 BRA `(.L_x_11) ;  /* 0x0000000000088947 */ /* 0x000fea0003800000 */
[----:B------:R0:W5:Y:S01]  /*0f80*/  LD.E R10, desc[UR48][R10.64] ;  /* 0x000000300a0a7980 */ /* 0x000162000c101900 */
[----:B------:R-:W-:Y:S05]  /*0f90*/  BRA `(.L_x_12) ;  /* 0x0000000000207947 */ /* 0x000fea0003800000 */
.L_x_11:
[----:B------:R-:W-:Y:S02]  /*0fa0*/  ULDC.64 UR4, c[0x0][0x588] ;  /* 0x0001620000047ab9 */ /* 0x000fe40000000a00 */
[----:B------:R-:W-:-:S04]  /*0fb0*/  ISETP.NE.U32.AND P0, PT, RZ, UR4, PT ;  /* 0x00000004ff007c0c */ /* 0x000fc8000bf05070 */
[----:B------:R-:W-:-:S13]  /*0fc0*/  ISETP.NE.AND.EX P0, PT, RZ, UR5, PT, P0 ;  /* 0x00000005ff007c0c */ /* 0x000fda000bf05300 */
[----:B------:R-:W-:Y:S05]  /*0fd0*/  @!P0 BRA `(.L_x_13) ;  /* 0x00000000000c8947 */ /* 0x000fea0003800000 */
[----:B------:R-:W0:Y:S02]  /*0fe0*/  LDC.64 R10, c[0x0][0x588] ;  /* 0x00016200ff0a7b82 */ /* 0x000e240000000a00 */
[----:B0-----:R1:W5:Y:S01]  /*0ff0*/  LDG.E R10, desc[UR48][R10.64] ;  /* 0x000000300a0a7981 */ /* 0x001362000c1e1900 */
[----:B------:R-:W-:Y:S05]  /*1000*/  BRA `(.L_x_12) ;  /* 0x0000000000047947 */ /* 0x000fea0003800000 */
.L_x_13:
[----:B------:R-:W2:Y:S02]  /*1010*/  LDC R10, c[0x0][0x580] ;  /* 0x00016000ff0a7b82 */ /* 0x000ea40000000800 */
.L_x_12:
[----:B------:R-:W-:Y:S02]  /*1020*/  ULDC.64 UR4, c[0x0][0x5a0] ;  /* 0x0001680000047ab9 */ /* 0x000fe40000000a00 */
[----:B------:R-:W-:-:S04]  /*1030*/  ISETP.NE.U32.AND P0, PT, RZ, UR4, PT ;  /* 0x00000004ff007c0c */ /* 0x000fc8000bf05070 */
[----:B------:R-:W-:-:S13]  /*1040*/  ISETP.NE.AND.EX P0, PT, RZ, UR5, PT, P0 ;  /* 0x00000005ff007c0c */ /* 0x000fda000bf05300 */
[----:B------:R-:W-:Y:S05]  /*1050*/  @!P0 BRA `(.L_x_14) ;  /* 0x00000000001c8947 */ /* 0x000fea0003800000 */
[----:B------:R-:W3:Y:S02]  /*1060*/  LDC.64 R12, c[0x0][0x5a0] ;  /* 0x00016800ff0c7b82 */ /* 0x000ee40000000a00 */
[----:B---3--:R-:W3:Y:S02]  /*1070*/  LDG.E.64 R12, desc[UR48][R12.64] ;  /* 0x000000300c0c7981 */ /* 0x008ee4000c1e1b00 */
[----:B---3--:R-:W-:-:S04]  /*1080*/  ISETP.NE.U32.AND P0, PT, R12, RZ, PT ;  /* 0x000000ff0c00720c */ /* 0x008fc80003f05070 */
[----:B------:R-:W-:-:S13]  /*1090*/  ISETP.NE.AND.EX P0, PT, R13, RZ, PT, P0 ;  /* 0x000000ff0d00720c */ /* 0x000fda0003f05300 */
[----:B------:R-:W-:Y:S05]  /*10a0*/  @!P0 BRA `(.L_x_14) ;  /* 0x0000000000088947 */ /* 0x000fea0003800000 */
[----:B01----:R0:W5:Y:S01]  /*10b0*/  LD.E R11, desc[UR48][R12.64] ;  /* 0x000000300c0b7980 */ /* 0x003162000c101900 */
[----:B------:R-:W-:Y:S05]  /*10c0*/  BRA `(.L_x_15) ;  /* 0x0000000000207947 */ /* 0x000fea0003800000 */
.L_x_14:
[----:B------:R-:W-:Y:S02]  /*10d0*/  ULDC.64 UR4, c[0x0][0x590] ;  /* 0x0001640000047ab9 */ /* 0x000fe40000000a00 */
[----:B------:R-:W-:-:S04]  /*10e0*/  ISETP.NE.U32.AND P0, PT, RZ, UR4, PT ;  /* 0x00000004ff007c0c */ /* 0x000fc8000bf05070 */
[----:B------:R-:W-:-:S13]  /*10f0*/  ISETP.NE.AND.EX P0, PT, RZ, UR5, PT, P0 ;  /* 0x00000005ff007c0c */ /* 0x000fda000bf05300 */
[----:B------:R-:W-:Y:S05]  /*1100*/  @!P0 BRA `(.L_x_16) ;  /* 0x00000000000c8947 */ /* 0x000fea0003800000 */
[----:B------:R-:W0:Y:S02]  /*1110*/  LDC.64 R12, c[0x0][0x590] ;  /* 0x00016400ff0c7b82 */ /* 0x000e240000000a00 */
[----:B01----:R1:W5:Y:S01]  /*1120*/  LDG.E R11, desc[UR48][R12.64] ;  /* 0x000000300c0b7981 */ /* 0x003362000c1e1900 */
[----:B------:R-:W-:Y:S05]  /*1130*/  BRA `(.L_x_15) ;  /* 0x0000000000047947 */ /* 0x000fea0003800000 */
.L_x_16:
[----:B01----:R-:W3:Y:S02]  /*1140*/  LDC R11, c[0x0][0x584] ;  /* 0x00016100ff0b7b82 */ /* 0x003ee40000000800 */
.L_x_15:
[----:B------:R-:W-:-:S13]  /*1150*/  LOP3.LUT P0, RZ, R14, 0xff, RZ, 0xc0, !PT ;  /* 0x000000ff0eff7812 */ /* 0x000fda000780c0ff */
[----:B------:R-:W-:Y:S05]  /*1160*/  @!P0 EXIT ;  /* 0x000000000000894d */ /* 0x000fea0003800000 */
[----:B------:R-:W-:Y:S01]  /*1170*/  ULDC UR4, c[0x0][0x28c] ;  /* 0x0000a30000047ab9 */ /* 0x000fe20000000800 */
[----:B------:R-:W-:Y:S01]  /*1180*/  LOP3.LUT R188, R4, 0x1, RZ, 0xfc, !PT ;  /* 0x0000000104bc7812 */ /* 0x000fe200078efcff */
[----:B------:R-:W-:Y:S01]  /*1190*/  UIADD3 UR4, UR4, 0x7f, URZ ;  /* 0x0000007f04047890 */ /* 0x000fe2000fffe03f */
[----:B------:R-:W-:-:S03]  /*11a0*/  UMOV UR10, URZ ;  /* 0x0000003f000a7c82 */ /* 0x000fc60008000000 */
[----:B------:R-:W-:-:S04]  /*11b0*/  USHF.R.S32.HI UR5, URZ, 0x1f, UR4 ;  /* 0x0000001f3f057899 */ /* 0x000fc80008011404 */
[----:B------:R-:W-:-:S03]  /*11c0*/  ULEA.HI UR5, UR5, UR4, URZ, 0x7 ;  /* 0x0000000405057291 */ /* 0x000fc6000f8f383f */
[----:B------:R-:W-:Y:S01]  /*11d0*/  UMOV UR4, URZ ;  /* 0x0000003f00047c82 */ /* 0x000fe20008000000 */
[----:B------:R-:W-:-:S12]  /*11e0*/  USHF.R.S32.HI UR11, URZ, 0x7, UR5 ;  /* 0x000000073f0b7899 */ /* 0x000fd80008011405 */
.L_x_219:
[----:B01----:R-:W-:Y:S01]  /*11f0*/  LOP3.LUT R12, R0, 0x80, RZ, 0xc0, !PT ;  /* 0x00000080000c7812 */ /* 0x003fe200078ec0ff */
[----:B------:R-:W0:Y:S01]  /*1200*/  S2UR UR9, SR_CgaCtaId ;  /* 0x00000000000979c3 */ /* 0x000e220000008800 */
[----:B------:R-:W-:Y:S01]  /*1210*/  UMOV UR8, 0x400 ;  /* 0x0000040000087882 */ /* 0x000fe20000000000 */
[----:B------:R-:W-:Y:S01]  /*1220*/  UMOV UR5, URZ ;  /* 0x0000003f00057c82 */ /* 0x000fe20008000000 */
[----:B------:R-:W-:Y:S01]  /*1230*/  SHF.R.U32.HI R16, RZ, 0x7, R12 ;  /* 0x00000007ff107819 */ /* 0x000fe2000001160c */
[----:B------:R-:W-:Y:S01]  /*1240*/  UMOV UR12, URZ ;  /* 0x0000003f000c7c82 */ /* 0x000fe20008000000 */
[----:B------:R-:W-:Y:S01]  /*1250*/  UMOV UR13, URZ ;  /* 0x0000003f000d7c82 */ /* 0x000fe20008000000 */
[----:B------:R-:W-:Y:S02]  /*1260*/  CS2R R14, SRZ ;  /* 0x00000000000e7805 */ /* 0x000fe4000001ff00 */
[----:B------:R-:W-:Y:S01]  /*1270*/  CS2R R18, SRZ ;  /* 0x0000000000127805 */ /* 0x000fe2000001ff00 */
[----:B------:R-:W1:Y:S01]  /*1280*/  LDC R12, c[0x0][0x28c] ;  /* 0x0000a300ff0c7b82 */ /* 0x000e620000000800 */
[----:B----4-:R-:W4:Y:S01]  /*1290*/  SHFL.IDX PT, R16, R16, RZ, 0x1f ;  /* 0x00001fff10107589 */ /* 0x010f2200000e0000 */
[----:B------:R-:W-:-:S02]  /*12a0*/  CS2R R20, SRZ ;  /* 0x0000000000147805 */ /* 0x000fc4000001ff00 */
[----:B------:R-:W-:Y:S02]  /*12b0*/  CS2R R22, SRZ ;  /* 0x0000000000167805 */ /* 0x000fe4000001ff00 */
[----:B------:R-:W-:Y:S02]  /*12c0*/  CS2R R112, SRZ ;  /* 0x0000000000707805 */ /* 0x000fe4000001ff00 */
[----:B------:R-:W-:Y:S02]  /*12d0*/  CS2R R114, SRZ ;  /* 0x0000000000727805 */ /* 0x000fe4000001ff00 */
[----:B------:R-:W-:Y:S02]  /*12e0*/  CS2R R116, SRZ ;  /* 0x0000000000747805 */ /* 0x000fe4000001ff00 */
[----:B------:R-:W-:Y:S02]  /*12f0*/  CS2R R118, SRZ ;  /* 0x0000000000767805 */ /* 0x000fe4000001ff00 */
[----:B------:R-:W-:-:S02]  /*1300*/  CS2R R120, SRZ ;  /* 0x0000000000787805 */ /* 0x000fc4000001ff00 */
[----:B------:R-:W-:Y:S02]  /*1310*/  CS2R R122, SRZ ;  /* 0x00000000007a7805 */ /* 0x000fe4000001ff00 */
[----:B------:R-:W-:Y:S02]  /*1320*/  CS2R R124, SRZ ;  /* 0x00000000007c7805 */ /* 0x000fe4000001ff00 */
[----:B------:R-:W-:Y:S02]  /*1330*/  CS2R R126, SRZ ;  /* 0x00000000007e7805 */ /* 0x000fe4000001ff00 */
[----:B------:R-:W-:Y:S02]  /*1340*/  CS2R R128, SRZ ;  /* 0x0000000000807805 */ /* 0x000fe4000001ff00 */
[----:B------:R-:W-:Y:S02]  /*1350*/  CS2R R130, SRZ ;  /* 0x0000000000827805 */ /* 0x000fe4000001ff00 */
[----:B------:R-:W-:-:S02]  /*1360*/  CS2R R132, SRZ ;  /* 0x0000000000847805 */ /* 0x000fc4000001ff00 */
[----:B------:R-:W-:Y:S01]  /*1370*/  CS2R R134, SRZ ;  /* 0x0000000000867805 */ /* 0x000fe2000001ff00 */
[----:B0-----:R-:W-:Y:S01]  /*1380*/  ULEA UR8, UR9, UR8, 0x18 ;  /* 0x0000000809087291 */ /* 0x001fe2000f8ec03f */
[----:B------:R-:W-:Y:S02]  /*1390*/  CS2R R136, SRZ ;  /* 0x0000000000887805 */ /* 0x000fe4000001ff00 */
[----:B------:R-:W-:Y:S02]  /*13a0*/  CS2R R138, SRZ ;  /* 0x00000000008a7805 */ /* 0x000fe4000001ff00 */
[----:B------:R-:W-:Y:S02]  /*13b0*/  CS2R R140, SRZ ;  /* 0x00000000008c7805 */ /* 0x000fe4000001ff00 */
[----:B------:R-:W-:Y:S02]  /*13c0*/  CS2R R142, SRZ ;  /* 0x00000000008e7805 */ /* 0x000fe4000001ff00 */
[----:B------:R-:W-:-:S02]  /*13d0*/  CS2R R144, SRZ ;  /* 0x0000000000907805 */ /* 0x000fc4000001ff00 */
[----:B------:R-:W-:Y:S02]  /*13e0*/  CS2R R146, SRZ ;  /* 0x0000000000927805 */ /* 0x000fe4000001ff00 */
[----:B------:R-:W-:Y:S02]  /*13f0*/  CS2R R148, SRZ ;  /* 0x0000000000947805 */ /* 0x000fe4000001ff00 */
[----:B-1----:R-:W-:Y:S02]  /*1400*/  ISETP.GE.AND P0, PT, R12, 0x1, PT ;  /* 0x000000010c00780c */ /* 0x002fe40003f06270 */
[----:B------:R-:W-:Y:S02]  /*1410*/  CS2R R12, SRZ ;  /* 0x00000000000c7805 */ /* 0x000fe4000001ff00 */
[----:B----4-:R-:W-:Y:S02]  /*1420*/  R2UR UR6, R16 ;  /* 0x00000000100672ca */ /* 0x010fe400000e0000 */
        /* <DEDUP_REMOVED lines=11> */
[----:B------:R-:W-:Y:S01]  /*14e0*/  CS2R R170, SRZ ;  /* 0x0000000000aa7805 */ /* 0x000fe2000001ff00 */
[----:B------:R-:W-:Y:S01]  /*14f0*/  ULEA.HI UR7, UR6, UR6, URZ, 0x1 ;  /* 0x0000000606077291 */ /* 0x000fe2000f8f083f */
[----:B------:R-:W-:-:S02]  /*1500*/  CS2R R172, SRZ ;  /* 0x0000000000ac7805 */ /* 0x000fc4000001ff00 */
[----:B------:R-:W-:Y:S02]  /*1510*/  CS2R R174, SRZ ;  /* 0x0000000000ae7805 */ /* 0x000fe4000001ff00 */
[----:B------:R-:W-:Y:S01]  /*1520*/  CS2R R176, SRZ ;  /* 0x0000000000b07805 */ /* 0x000fe2000001ff00 */
[----:B------:R-:W-:Y:S01]  /*1530*/  ULOP3.LUT UR7, UR7, 0x7fffe, URZ, 0xc0, !UPT ;  /* 0x0007fffe07077892 */ /* 0x000fe2000f8ec03f */
[----:B------:R-:W-:Y:S02]  /*1540*/  CS2R R178, SRZ ;  /* 0x0000000000b27805 */ /* 0x000fe4000001ff00 */
[----:B------:R-:W-:Y:S02]  /*1550*/  CS2R R180, SRZ ;  /* 0x0000000000b47805 */ /* 0x000fe4000001ff00 */
[----:B------:R-:W-:Y:S01]  /*1560*/  CS2R R182, SRZ ;  /* 0x0000000000b67805 */ /* 0x000fe2000001ff00 */
[----:B------:R-:W-:Y:S01]  /*1570*/  UIADD3 UR7, UR6, -UR7, URZ ;  /* 0x8000000706077290 */ /* 0x000fe2000fffe03f */
[----:B------:R-:W-:-:S02]  /*1580*/  CS2R R184, SRZ ;  /* 0x0000000000b87805 */ /* 0x000fc4000001ff00 */
[----:B------:R-:W-:Y:S01]  /*1590*/  CS2R R186, SRZ ;  /* 0x0000000000ba7805 */ /* 0x000fe2000001ff00 */
[----:B------:R-:W-:Y:S01]  /*15a0*/  UMOV UR6, UR4 ;  /* 0x0000000400067c82 */ /* 0x000fe20008000000 */
[----:B------:R-:W-:Y:S01]  /*15b0*/  ULEA UR7, UR7, UR8, 0xd ;  /* 0x0000000807077291 */ /* 0x000fe2000f8e683f */
[----:B------:R-:W-:Y:S01]  /*15c0*/  IMAD.U32 R193, RZ, RZ, UR10 ;  /* 0x0000000affc17e24 */ /* 0x000fe2000f8e00ff */
[----:B------:R-:W-:Y:S02]  /*15d0*/  CS2R R104, SRZ ;  /* 0x0000000000687805 */ /* 0x000fe4000001ff00 */
[----:B------:R-:W-:Y:S01]  /*15e0*/  CS2R R106, SRZ ;  /* 0x00000000006a7805 */ /* 0x000fe2000001ff00 */
[----:B------:R-:W-:Y:S01]  /*15f0*/  UIADD3 UR7, UR7, 0x100, URZ ;  /* 0x0000010007077890 */ /* 0x000fe2000fffe03f */
[----:B------:R-:W-:Y:S02]  /*1600*/  CS2R R108, SRZ ;  /* 0x00000000006c7805 */ /* 0x000fe4000001ff00 */
[----:B------:R-:W-:-:S02]  /*1610*/  CS2R R110, SRZ ;  /* 0x00000000006e7805 */ /* 0x000fc4000001ff00 */
[----:B------:R-:W-:Y:S01]  /*1620*/  CS2R R96, SRZ ;  /* 0x0000000000607805 */ /* 0x000fe2000001ff00 */
[----:B------:R-:W-:Y:S01]  /*1630*/  USHF.R.U32.HI UR7, URZ, 0x4, UR7 ;  /* 0x000000043f077899 */ /* 0x000fe20008011607 */
[----:B------:R-:W-:Y:S02]  /*1640*/  CS2R R98, SRZ ;  /* 0x0000000000627805 */ /* 0x000fe4000001ff00 */
[----:B------:R-:W-:Y:S02]  /*1650*/  CS2R R100, SRZ ;  /* 0x0000000000647805 */ /* 0x000fe4000001ff00 */
[----:B------:R-:W-:Y:S01]  /*1660*/  CS2R R102, SRZ ;  /* 0x0000000000667805 */ /* 0x000fe2000001ff00 */
[----:B------:R-:W-:Y:S01]  /*1670*/  ULOP3.LUT UR9, UR7, 0x3fff, URZ, 0xc0, !UPT ;  /* 0x00003fff07097892 */ /* 0x000fe2000f8ec03f */
        /* <DEDUP_REMOVED lines=32> */
[----:B--2---:R-:W-:Y:S02]  /*1880*/  CS2R R24, SRZ ;  /* 0x0000000000187805 */ /* 0x004fe4000001ff00 */
[----:B------:R-:W-:Y:S02]  /*1890*/  CS2R R26, SRZ ;  /* 0x00000000001a7805 */ /* 0x000fe4000001ff00 */
[----:B------:R-:W-:Y:S02]  /*18a0*/  CS2R R28, SRZ ;  /* 0x00000000001c7805 */ /* 0x000fe4000001ff00 */
[----:B------:R-:W-:Y:S01]  /*18b0*/  CS2R R30, SRZ ;  /* 0x00000000001e7805 */ /* 0x000fe2000001ff00 */
[----:B------:R-:W-:Y:S06]  /*18c0*/  @!P0 BRA `(.L_x_17) ;  /* 0x0000001400b88947 */ /* 0x000fec0003800000 */
[----:B------:R-:W-:-:S13]  /*18d0*/  ISETP.NE.AND P1, PT, R188, 0x3, PT ;  /* 0x00000003bc00780c */ /* 0x000fda0003f25270 */
[----:B------:R-:W-:Y:S05]  /*18e0*/  @!P1 BRA `(.L_x_18) ;  /* 0x0000000000049947 */ /* 0x000fea0003800000 */
[----:B------:R-:W-:Y:S01]  /*18f0*/  BPT.TRAP 0x1 ;  /* 0x000000040000795c */ /* 0x000fe20000300000 */
.L_x_18:
[----:B------:R-:W-:Y:S01]  /*1900*/  ULEA UR6, UR4, UR8, 0x3 ;  /* 0x0000000804067291 */ /* 0x000fe2000f8e183f */
[----:B------:R-:W-:-:S05]  /*1910*/  IMAD.U32 R13, RZ, RZ, UR10 ;  /* 0x0000000aff0d7e24 */ /* 0x000fca000f8e00ff */
[----:B------:R-:W-:-:S04]  /*1920*/  SHF.L.U32 R13, R13, 0x1f, RZ ;  /* 0x0000001f0d0d7819 */ /* 0x000fc800000006ff */
[----:B------:R0:W1:Y:S01]  /*1930*/  SYNCS.PHASECHK.TRANS64.TRYWAIT P0, [UR6], R13 ;  /* 0x0000000dff0075a7 */ /* 0x0000620008000146 */
[----:B------:R-:W-:Y:S05]  /*1940*/  @!P1 BRA `(.L_x_19) ;  /* 0x0000000000049947 */ /* 0x000fea0003800000 */
[----:B------:R-:W-:Y:S01]  /*1950*/  BPT.TRAP 0x1 ;  /* 0x000000040000795c */ /* 0x000fe20000300000 */
.L_x_19:
[----:B------:R-:W-:Y:S01]  /*1960*/  UMOV UR5, 0x4 ;  /* 0x0000000400057882 */ /* 0x000fe20000000000 */
[----:B------:R-:W-:Y:S01]  /*1970*/  IMAD.MOV.U32 R12, RZ, RZ, RZ ;  /* 0x000000ffff0c7224 */ /* 0x000fe200078e00ff */
[----:B-1----:R-:W-:Y:S06]  /*1980*/  @P0 BRA `(.L_x_20) ;  /* 0x0000000000080947 */ /* 0x002fec0003800000 */
[----:B------:R-:W1:Y:S02]  /*1990*/  SYNCS.PHASECHK.TRANS64.TRYWAIT P0, [UR6], R13 ;  /* 0x0000000dff0075a7 */ /* 0x000e640008000146 */
[----:B-1----:R-:W-:Y:S05]  /*19a0*/  @!P0 BRA `(.L_x_21) ;  /* 0x000000b8003c8947 */ /* 0x002fea0003800000 */
.L_x_20:
[----:B------:R-:W-:Y:S01]  /*19b0*/  UIADD3 UR6, UR8, 0x14100, URZ ;  /* 0x0001410008067890 */ /* 0x000fe2000fffe03f */
[----:B------:R-:W-:Y:S01]  /*19c0*/  WARPGROUP.ARRIVE ;  /* 0x00000000000079c5 */ /* 0x000fe20000000000 */
[----:B------:R-:W-:Y:S01]  /*19d0*/  ULOP3.LUT UR12, UR9, 0x10000, URZ, 0xfc, !UPT ;  /* 0x00010000090c7892 */ /* 0x000fe2000f8efc3f */
[----:B01----:R-:W-:Y:S01]  /*19e0*/  IMAD.MOV.U32 R13, RZ, RZ, RZ ;  /* 0x000000ffff0d7224 */ /* 0x003fe200078e00ff */
[----:B------:R-:W-:Y:S01]  /*19f0*/  USHF.R.U32.HI UR6, URZ, 0x4, UR6 ;  /* 0x000000043f067899 */ /* 0x000fe20008011606 */
[----:B------:R-:W-:Y:S01]  /*1a00*/  CS2R R14, SRZ ;  /* 0x00000000000e7805 */ /* 0x000fe2000001ff00 */
[----:B------:R-:W-:Y:S01]  /*1a10*/  ULEA UR12, UR4, UR12, 0xa ;  /* 0x0000000c040c7291 */ /* 0x000fe2000f8e503f */
[----:B------:R-:W-:Y:S01]  /*1a20*/  CS2R R16, SRZ ;  /* 0x0000000000107805 */ /* 0x000fe2000001ff00 */
[----:B------:R-:W-:Y:S01]  /*1a30*/  ULOP3.LUT UR6, UR6, 0x3fff, URZ, 0xc0, !UPT ;  /* 0x00003fff06067892 */ /* 0x000fe2000f8ec03f */
[----:B------:R-:W-:Y:S01]  /*1a40*/  CS2R R18, SRZ ;  /* 0x0000000000127805 */ /* 0x000fe2000001ff00 */
[----:B------:R-:W-:Y:S01]  /*1a50*/  UMOV UR13, 0x40000040 ;  /* 0x40000040000d7882 */ /* 0x000fe20000000000 */
[----:B------:R-:W-:Y:S01]  /*1a60*/  UMOV UR15, 0x40000040 ;  /* 0x40000040000f7882 */ /* 0x000fe20000000000 */
[----:B------:R-:W-:Y:S01]  /*1a70*/  ULOP3.LUT UR6, UR6, 0x10000, URZ, 0xfc, !UPT ;  /* 0x0001000006067892 */ /* 0x000fe2000f8efc3f */
[----:B------:R-:W-:Y:S01]  /*1a80*/  CS2R R20, SRZ ;  /* 0x0000000000147805 */ /* 0x000fe2000001ff00 */
[----:B------:R-:W-:Y:S01]  /*1a90*/  UMOV UR16, UR12 ;  /* 0x0000000c00107c82 */ /* 0x000fe20008000000 */
[----:B------:R-:W-:Y:S01]  /*1aa0*/  UMOV UR17, UR13 ;  /* 0x0000000d00117c82 */ /* 0x000fe20008000000 */
[----:B------:R-:W-:Y:S01]  /*1ab0*/  UIMAD UR6, UR4, 0x580, UR6 ;  /* 0x00000580040678a4 */ /* 0x000fe2000f8e0206 */
[----:B------:R-:W-:Y:S01]  /*1ac0*/  CS2R R22, SRZ ;  /* 0x0000000000167805 */ /* 0x000fe2000001ff00 */
[----:B------:R-:W-:Y:S01]  /*1ad0*/  UMOV UR19, 0x40000040 ;  /* 0x4000004000137882 */ /* 0x000fe20000000000 */
[----:B------:R-:W-:Y:S01]  /*1ae0*/  CS2R R112, SRZ ;  /* 0x0000000000707805 */ /* 0x000fe2000001ff00 */
[----:B------:R-:W-:Y:S01]  /*1af0*/  UIADD3 UR18, UR6, 0x80, URZ ;  /* 0x0000008006127890 */ /* 0x000fe2000fffe03f */
[----:B------:R-:W-:Y:S01]  /*1b00*/  CS2R R114, SRZ ;  /* 0x0000000000727805 */ /* 0x000fe2000001ff00 */
[----:B------:R-:W-:Y:S01]  /*1b10*/  UIADD3 UR7, UR6, 0x100, URZ ;  /* 0x0000010006077890 */ /* 0x000fe2000fffe03f */
[----:B------:R-:W-:Y:S01]  /*1b20*/  CS2R R116, SRZ ;  /* 0x0000000000747805 */ /* 0x000fe2000001ff00 */
[----:B------:R-:W-:Y:S01]  /*1b30*/  UMOV UR14, UR6 ;  /* 0x00000006000e7c82 */ /* 0x000fe20008000000 */
[----:B------:R-:W-:Y:S01]  /*1b40*/  CS2R R118, SRZ ;  /* 0x0000000000767805 */ /* 0x000fe2000001ff00 */
[----:B------:R-:W-:Y:S01]  /*1b50*/  QGMMA.64x16x32.F32.E4M3.E4M3 R104, gdesc[UR12], RZ, !UPT ;  /* 0x002000000c6879f3 */ /* 0x000fe2000c7008ff */
[----:B------:R-:W-:Y:S01]  /*1b60*/  UIADD3 UR14, UR6, 0x180, URZ ;  /* 0x00000180060e7890 */ /* 0x000fe2000fffe03f */
[----:B------:R-:W-:Y:S01]  /*1b70*/  CS2R R120, SRZ ;  /* 0x0000000000787805 */ /* 0x000fe2000001ff00 */
[----:B------:R-:W-:Y:S01]  /*1b80*/  UMOV UR15, 0x40000040 ;  /* 0x40000040000f7882 */ /* 0x000fe20000000000 */
[----:B------:R-:W-:Y:S01]  /*1b90*/  QGMMA.64x16x32.F32.E4M3.E4M3 R96, gdesc[UR16], RZ, !UPT ;  /* 0x00200000106079f3 */ /* 0x000fe2000c7008ff */
[----:B------:R-:W-:Y:S01]  /*1ba0*/  UMOV UR18, UR7 ;  /* 0x0000000700127c82 */ /* 0x000fe20008000000 */
[----:B------:R-:W-:Y:S01]  /*1bb0*/  UMOV UR16, UR12 ;  /* 0x0000000c00107c82 */ /* 0x000fe20008000000 */
[----:B------:R-:W-:Y:S01]  /*1bc0*/  UMOV UR17, UR13 ;  /* 0x0000000d00117c82 */ /* 0x000fe20008000000 */
[----:B------:R-:W-:Y:S01]  /*1bd0*/  UMOV UR19, 0x40000040 ;  /* 0x4000004000137882 */ /* 0x000fe20000000000 */
[----:B------:R-:W-:Y:S01]  /*1be0*/  UIADD3 UR7, UR6, 0x200, URZ ;  /* 0x0000020006077890 */ /* 0x000fe2000fffe03f */
        /* <DEDUP_REMOVED lines=49> */
[----:B------:R-:W-:Y:S01]  /*1f00*/  UIADD3 UR16, UR12, 0x2, URZ ;  /* 0x000000020c107890 */ /* 0x000fe2000fffe03f */
[----:B------:R-:W-:Y:S01]  /*1f10*/  CS2R R122, SRZ ;  /* 0x00000000007a7805 */ /* 0x000fe2000001ff00 */
[----:B------:R-:W-:Y:S01]  /*1f20*/  UIADD3 UR18, UR6, 0x2, URZ ;  /* 0x0000000206127890 */ /* 0x000fe2000fffe03f */
[----:B------:R-:W-:Y:S01]  /*1f30*/  CS2R R124, SRZ ;  /* 0x00000000007c7805 */ /* 0x000fe2000001ff00 */
[----:B------:R-:W-:Y:S01]  /*1f40*/  UMOV UR17, 0x40000040 ;  /* 0x4000004000117882 */ /* 0x000fe20000000000 */
[----:B------:R-:W-:Y:S01]  /*1f50*/  UMOV UR19, 0x40000040 ;  /* 0x4000004000137882 */ /* 0x000fe20000000000 */
[----:B------:R-:W-:Y:S01]  /*1f60*/  UIADD3 UR13, UR6, 0x102, URZ ;  /* 0x00000102060d7890 */ /* 0x000fe2000fffe03f */
[----:B------:R-:W-:-:S02]  /*1f70*/  CS2R R126, SRZ ;  /* 0x00000000007e7805 */ /* 0x000fc4000001ff00 */
[----:B------:R-:W-:Y:S02]  /*1f80*/  CS2R R128, SRZ ;  /* 0x0000000000807805 */ /* 0x000fe4000001ff00 */
[----:B------:R-:W-:Y:S02]  /*1f90*/  CS2R R130, SRZ ;  /* 0x0000000000827805 */ /* 0x000fe4000001ff00 */
[----:B------:R-:W-:Y:S01]  /*1fa0*/  CS2R R132, SRZ ;  /* 0x0000000000847805 */ /* 0x000fe2000001ff00 */
[----:B------:R-:W-:Y:S01]  /*1fb0*/  QGMMA.64x16x32.F32.E4M3.E4M3 R104, gdesc[UR16], R104 ;  /* 0x00200000106879f3 */ /* 0x000fe20008700868 */
[----:B------:R-:W-:Y:S01]  /*1fc0*/  UMOV UR18, UR7 ;  /* 0x0000000700127c82 */ /* 0x000fe20008000000 */
[----:B------:R-:W-:Y:S01]  /*1fd0*/  UMOV UR19, 0x40000040 ;  /* 0x4000004000137882 */ /* 0x000fe20000000000 */
[----:B------:R-:W-:Y:S01]  /*1fe0*/  UIADD3 UR7, UR6, 0x182, URZ ;  /* 0x0000018206077890 */ /* 0x000fe2000fffe03f */
[----:B------:R-:W-:Y:S01]  /*1ff0*/  QGMMA.64x16x32.F32.E4M3.E4M3 R96, gdesc[UR16], R96 ;  /* 0x00200000106079f3 */ /* 0x000fe20008700860 */
[----:B------:R-:W-:Y:S01]  /*2000*/  UMOV UR18, UR13 ;  /* 0x0000000d00127c82 */ /* 0x000fe20008000000 */
[----:B------:R-:W-:Y:S01]  /*2010*/  UMOV UR19, 0x40000040 ;  /* 0x4000004000137882 */ /* 0x000fe20000000000 */
[----:B------:R-:W-:Y:S01]  /*2020*/  UIADD3 UR13, UR6, 0x202, URZ ;  /* 0x00000202060d7890 */ /* 0x000fe2000fffe03f */
[----:B------:R-:W-:Y:S01]  /*2030*/  QGMMA.64x16x32.F32.E4M3.E4M3 R88, gdesc[UR16], R88 ;  /* 0x00200000105879f3 */ /* 0x000fe20008700858 */
[----:B------:R-:W-:Y:S01]  /*2040*/  UMOV UR19, 0x40000040 ;  /* 0x4000004000137882 */ /* 0x000fe20000000000 */
[----:B------:R-:W-:Y:S01]  /*2050*/  UMOV UR18, UR7 ;  /* 0x0000000700127c82 */ /* 0x000fe20008000000 */
        /* <DEDUP_REMOVED lines=80> */
[----:B------:R-:W-:Y:S01]  /*2560*/  UMOV UR13, 0x40000040 ;  /* 0x40000040000d7882 */ /* 0x000fe20000000000 */
[----:B------:R-:W-:Y:S01]  /*2570*/  QGMMA.64x16x32.F32.E4M3.E4M3 R24, gdesc[UR16], R24 ;  /* 0x00200000101879f3 */ /* 0x000fe20008700818 */
[----:B------:R-:W-:Y:S01]  /*2580*/  UIADD3 UR16, UR6, 0x106, URZ ;  /* 0x0000010606107890 */ /* 0x000fe2000fffe03f */
        /* <DEDUP_REMOVED lines=9> */
[----:B------:R-:W-:Y:S01]  /*2620*/  CS2R R164, SRZ ;  /* 0x0000000000a47805 */ /* 0x000fe2000001ff00 */
[----:B------:R-:W-:Y:S01]  /*2630*/  QGMMA.64x16x32.F32.E4M3.E4M3 R104, gdesc[UR12], R104 ;  /* 0x002000000c6879f3 */ /* 0x000fe20008700868 */
[----:B------:R-:W-:Y:S01]  /*2640*/  UMOV UR14, UR7 ;  /* 0x00000007000e7c82 */ /* 0x000fe20008000000 */
[----:B------:R-:W-:Y:S01]  /*2650*/  UIADD3 UR7, UR6, 0x186, URZ ;  /* 0x0000018606077890 */ /* 0x000fe2000fffe03f */
[----:B------:R-:W-:Y:S01]  /*2660*/  CS2R R166, SRZ ;  /* 0x0000000000a67805 */ /* 0x000fe2000001ff00 */
[----:B------:R-:W-:Y:S01]  /*2670*/  UMOV UR15, 0x40000040 ;  /* 0x40000040000f7882 */ /* 0x000fe20000000000 */
[----:B------:R-:W-:Y:S01]  /*2680*/  CS2R R168, SRZ ;  /* 0x0000000000a87805 */ /* 0x000fe2000001ff00 */
[----:B------:R-:W-:Y:S01]  /*2690*/  QGMMA.64x16x32.F32.E4M3.E4M3 R96, gdesc[UR12], R96 ;  /* 0x002000000c6079f3 */ /* 0x000fe20008700860 */
[----:B------:R-:W-:Y:S01]  /*26a0*/  UMOV UR14, UR16 ;  /* 0x00000010000e7c82 */ /* 0x000fe20008000000 */
[----:B------:R-:W-:Y:S01]  /*26b0*/  UMOV UR15, 0x40000040 ;  /* 0x40000040000f7882 */ /* 0x000fe20000000000 */
[----:B------:R-:W-:Y:S01]  /*26c0*/  UIADD3 UR16, UR6, 0x206, URZ ;  /* 0x0000020606107890 */ /* 0x000fe2000fffe03f */
        /* <DEDUP_REMOVED lines=25> */
[----:B------:R-:W-:Y:S01]  /*2860*/  UIADD3 UR6, UR6, 0x506, URZ ;  /* 0x0000050606067890 */ /* 0x000fe2000fffe03f */
[----:B------:R-:W-:Y:S01]  /*2870*/  QGMMA.64x16x32.F32.E4M3.E4M3 R48, gdesc[UR12], R48 ;  /* 0x002000000c3079f3 */ /* 0x000fe20008700830 */
[----:B------:R-:W-:Y:S01]  /*2880*/  UMOV UR14, UR16 ;  /* 0x00000010000e7c82 */ /* 0x000fe20008000000 */
[----:B------:R-:W-:Y:S01]  /*2890*/  UMOV UR15, 0x40000040 ;  /* 0x40000040000f7882 */ /* 0x000fe20000000000 */
[----:B------:R-:W-:Y:S01]  /*28a0*/  CS2R R180, SRZ ;  /* 0x0000000000b47805 */ /* 0x000fe2000001ff00 */
[----:B------:R-:W-:Y:S01]  /*28b0*/  QGMMA.64x16x32.F32.E4M3.E4M3 R40, gdesc[UR12], R40 ;  /* 0x002000000c2879f3 */ /* 0x000fe20008700828 */
[----:B------:R-:W-:Y:S01]  /*28c0*/  UMOV UR14, UR7 ;  /* 0x00000007000e7c82 */ /* 0x000fe20008000000 */
[----:B------:R-:W-:Y:S01]  /*28d0*/  UMOV UR15, 0x40000040 ;  /* 0x40000040000f7882 */ /* 0x000fe20000000000 */
[----:B------:R-:W-:Y:S01]  /*28e0*/  ULDC UR7, c[0x0][0x50c] ;  /* 0x0001430000077ab9 */ /* 0x000fe20000000800 */
[----:B------:R-:W-:Y:S01]  /*28f0*/  QGMMA.64x16x32.F32.E4M3.E4M3 R32, gdesc[UR12], R32 ;  /* 0x002000000c2079f3 */ /* 0x000fe20008700820 */
[----:B------:R-:W-:Y:S01]  /*2900*/  UISETP.NE.AND UP0, UPT, UR7, 0x4, UPT ;  /* 0x000000040700788c */ /* 0x000fe2000bf05270 */
[----:B------:R-:W-:Y:S01]  /*2910*/  CS2R R182, SRZ ;  /* 0x0000000000b67805 */ /* 0x000fe2000001ff00 */
[----:B------:R-:W-:Y:S01]  /*2920*/  UMOV UR14, UR6 ;  /* 0x00000006000e7c82 */ /* 0x000fe20008000000 */
[----:B------:R-:W-:Y:S01]  /*2930*/  UMOV UR15, 0x40000040 ;  /* 0x40000040000f7882 */ /* 0x000fe20000000000 */
[----:B------:R-:W-:Y:S01]  /*2940*/  CS2R R184, SRZ ;  /* 0x0000000000b87805 */ /* 0x000fe2000001ff00 */
[----:B------:R-:W-:Y:S01]  /*2950*/  QGMMA.64x16x32.F32.E4M3.E4M3 R24, gdesc[UR12], R24, gsb0 ;  /* 0x002000000c1879f3 */ /* 0x000fe20008000818 */
[----:B------:R-:W-:Y:S01]  /*2960*/  USEL UR12, URZ, 0x1, UP0 ;  /* 0x000000013f0c7887 */ /* 0x000fe20008000000 */
[----:B------:R-:W-:-:S05]  /*2970*/  CS2R R186, SRZ ;  /* 0x0000000000ba7805 */ /* 0x000fca000001ff00 */
[----:B------:R-:W-:-:S13]  /*2980*/  ISETP.NE.AND P0, PT, RZ, UR12, PT ;  /* 0x0000000cff007c0c */ /* 0x000fda000bf05270 */
[----:B------:R-:W-:Y:S05]  /*2990*/  @!P0 BRA `(.L_x_22) ;  /* 0x0000000400688947 */ /* 0x000fea0003800000 */
[----:B------:R-:W-:Y:S02]  /*29a0*/  WARPGROUP.DEPBAR.LE gsb0, 0x0 ;  /* 0x00008000000079c5 */ /* 0x000fe40000010000 */
[----:B------:R-:W-:-:S01]  /*29b0*/  FADD R187, RZ, R104 ;  /* 0x00000068ffbb7221 */ /* 0x000fc20000000000 */
[----:B------:R-:W-:Y:S01]  /*29c0*/  FADD R186, RZ, R105 ;  /* 0x00000069ffba7221 */ /* 0x000fe20000000000 */
        /* <DEDUP_REMOVED lines=86> */
[----:B------:R-:W-:-:S06]  /*2f30*/  UMOV UR5, URZ ;  /* 0x0000003f00057c82 */ /* 0x000fcc0008000000 */
.L_x_22:
[----:B------:R-:W-:Y:S01]  /*2f40*/  UIADD3 UR6, UR4, 0x1, URZ ;  /* 0x0000000104067890 */ /* 0x000fe2000fffe03f */
[----:B------:R-:W-:-:S03]  /*2f50*/  UMOV UR13, 0x1 ;  /* 0x00000001000d7882 */ /* 0x000fc60000000000 */
[----:B------:R-:W-:-:S04]  /*2f60*/  UISETP.NE.AND UP0, UPT, UR6, 0x5, UPT ;  /* 0x000000050600788c */ /* 0x000fc8000bf05270 */
[----:B------:R-:W-:Y:S02]  /*2f70*/  USEL UR7, URZ, 0x1, UP0 ;  /* 0x000000013f077887 */ /* 0x000fe40008000000 */
[----:B------:R-:W-:Y:S02]  /*2f80*/  USEL UR6, UR6, URZ, UP0 ;  /* 0x0000003f06067287 */ /* 0x000fe40008000000 */
[----:B------:R-:W-:-:S06]  /*2f90*/  ULOP3.LUT UR7, UR10, UR7, URZ, 0x3c, !UPT ;  /* 0x000000070a077292 */ /* 0x000fcc000f8e3c3f */
[----:B------:R-:W-:-:S07]  /*2fa0*/  IMAD.U32 R193, RZ, RZ, UR7 ;  /* 0x00000007ffc17e24 */ /* 0x000fce000f8e00ff */
.L_x_17:
[----:B------:R-:W-:-:S04]  /*2fb0*/  UISETP.LT.AND UP0, UPT, UR11, 0x1, UPT ;  /* 0x000000010b00788c */ /* 0x000fc8000bf01270 */
[----:B------:R-:W-:-:S04]  /*2fc0*/  USEL UR7, UR11, 0x1, UP0 ;  /* 0x000000010b077887 */ /* 0x000fc80008000000 */
[----:B------:R-:W-:-:S04]  /*2fd0*/  UIADD3 UR7, UR11, -UR7, URZ ;  /* 0x800000070b077290 */ /* 0x000fc8000fffe03f */
[----:B------:R-:W-:-:S06]  /*2fe0*/  UISETP.GE.AND UP0, UPT, UR7, 0x1, UPT ;  /* 0x000000010700788c */ /* 0x000fcc000bf06270 */
[----:B------:R-:W-:-:S13]  /*2ff0*/  PLOP3.LUT P0, PT, PT, PT, UP0, 0x80, 0x0 ;  /* 0x000000000000781c */ /* 0x000fda0003f0f008 */
[----:B------:R-:W-:Y:S05]  /*3000*/  @!P0 BRA `(.L_x_23) ;  /* 0x0000001400a88947 */ /* 0x000fea0003800000 */
[----:B------:R-:W-:Y:S02]  /*3010*/  IMAD.U32 R190, RZ, RZ, UR4 ;  /* 0x00000004ffbe7e24 */ /* 0x000fe4000f8e00ff */
[----:B------:R-:W-:Y:S01]  /*3020*/  IMAD.U32 R189, RZ, RZ, UR7 ;  /* 0x00000007ffbd7e24 */ /* 0x000fe2000f8e00ff */
[----:B------:R-:W-:-:S06]  /*3030*/  ULDC UR7, c[0x0][0x50c] ;  /* 0x0001430000077ab9 */ /* 0x000fcc0000000800 */
.L_x_31:
[----:B------:R-:W-:-:S13]  /*3040*/  ISETP.NE.AND P1, PT, R188, 0x3, PT ;  /* 0x00000003bc00780c */ /* 0x000fda0003f25270 */
[----:B------:R-:W-:Y:S05]  /*3050*/  @!P1 BRA `(.L_x_24) ;  /* 0x0000000000049947 */ /* 0x000fea0003800000 */
[----:B------:R-:W-:Y:S01]  /*3060*/  BPT.TRAP 0x1 ;  /* 0x000000040000795c */ /* 0x000fe20000300000 */
.L_x_24:
[----:B------:R-:W0:Y:S01]  /*3070*/  S2UR UR14, SR_CgaCtaId ;  /* 0x00000000000e79c3 */ /* 0x000e220000008800 */
[----:B------:R-:W-:Y:S01]  /*3080*/  UMOV UR8, 0x400 ;  /* 0x0000040000087882 */ /* 0x000fe20000000000 */
[----:B------:R-:W-:Y:S01]  /*3090*/  SHF.L.U32 R191, R193, 0x1f, RZ ;  /* 0x0000001fc1bf7819 */ /* 0x000fe200000006ff */
[----:B0-----:R-:W-:-:S04]  /*30a0*/  ULEA UR8, UR14, UR8, 0x18 ;  /* 0x000000080e087291 */ /* 0x001fc8000f8ec03f */
[----:B------:R-:W-:-:S09]  /*30b0*/  ULEA UR14, UR6, UR8, 0x3 ;  /* 0x00000008060e7291 */ /* 0x000fd2000f8e183f */
[----:B------:R0:W1:Y:S01]  /*30c0*/  SYNCS.PHASECHK.TRANS64.TRYWAIT P0, [UR14], R191 ;  /* 0x000000bfff0075a7 */ /* 0x000062000800014e */
[----:B------:R-:W-:Y:S05]  /*30d0*/  @!P1 BRA `(.L_x_25) ;  /* 0x0000000000049947 */ /* 0x000fea0003800000 */
[----:B------:R-:W-:Y:S01]  /*30e0*/  BPT.TRAP 0x1 ;  /* 0x000000040000795c */ /* 0x000fe20000300000 */
.L_x_25:
[----:B-1----:R-:W-:Y:S05]  /*30f0*/  @P0 BRA `(.L_x_26) ;  /* 0x0000000000080947 */ /* 0x002fea0003800000 */
[----:B------:R-:W1:Y:S02]  /*3100*/  SYNCS.PHASECHK.TRANS64.TRYWAIT P0, [UR14], R191 ;  /* 0x000000bfff0075a7 */ /* 0x000e64000800014e */
[----:B-1----:R-:W-:Y:S05]  /*3110*/  @!P0 BRA `(.L_x_27) ;  /* 0x000000a000788947 */ /* 0x002fea0003800000 */
.L_x_26:
[----:B------:R-:W-:Y:S01]  /*3120*/  UIADD3 UR14, UR8, 0x14100, URZ ;  /* 0x00014100080e7890 */ /* 0x000fe2000fffe03f */
[----:B------:R-:W-:Y:S01]  /*3130*/  WARPGROUP.ARRIVE ;  /* 0x00000000000079c5 */ /* 0x000fe20000000000 */
[----:B------:R-:W-:Y:S02]  /*3140*/  UISETP.NE.AND UP0, UPT, UR12, URZ, UPT ;  /* 0x0000003f0c00728c */ /* 0x000fe4000bf05270 */
[----:B------:R-:W-:Y:S02]  /*3150*/  USHF.R.U32.HI UR14, URZ, 0x4, UR14 ;  /* 0x000000043f0e7899 */ /* 0x000fe4000801160e */
[----:B------:R-:W-:Y:S02]  /*3160*/  USEL UR13, UR13, URZ, !UP0 ;  /* 0x0000003f0d0d7287 */ /* 0x000fe4000c000000 */
[----:B------:R-:W-:Y:S02]  /*3170*/  ULOP3.LUT UR14, UR14, 0x3fff, URZ, 0xc0, !UPT ;  /* 0x00003fff0e0e7892 */ /* 0x000fe4000f8ec03f */
[----:B------:R-:W-:-:S02]  /*3180*/  ULOP3.LUT UR46, UR9, 0x10000, URZ, 0xfc, !UPT ;  /* 0x00010000092e7892 */ /* 0x000fc4000f8efc3f */
[----:B------:R-:W-:Y:S02]  /*3190*/  ULOP3.LUT UR14, UR14, 0x10000, URZ, 0xfc, !UPT ;  /* 0x000100000e0e7892 */ /* 0x000fe4000f8efc3f */
[----:B------:R-:W-:Y:S02]  /*31a0*/  UISETP.NE.U32.AND UP0, UPT, UR13, URZ, UPT ;  /* 0x0000003f0d00728c */ /* 0x000fe4000bf05070 */
[----:B------:R-:W-:Y:S02]  /*31b0*/  UIMAD UR44, UR6, 0x580, UR14 ;  /* 0x00000580062c78a4 */ /* 0x000fe4000f8e020e */
[----:B------:R-:W-:Y:S02]  /*31c0*/  ULEA UR46, UR6, UR46, 0xa ;  /* 0x0000002e062e7291 */ /* 0x000fe4000f8e503f */
[----:B------:R-:W-:Y:S01]  /*31d0*/  UIADD3 UR18, UR44, 0x80, URZ ;  /* 0x000000802c127890 */ /* 0x000fe2000fffe03f */
[----:B------:R-:W-:Y:S02]  /*31e0*/  UMOV UR13, 0x40000040 ;  /* 0x40000040000d7882 */ /* 0x000fe40000000000 */
[----:B------:R-:W-:Y:S01]  /*31f0*/  UMOV UR14, UR44 ;  /* 0x0000002c000e7c82 */ /* 0x000fe20008000000 */
[----:B------:R-:W-:Y:S01]  /*3200*/  UMOV UR15, 0x40000040 ;  /* 0x40000040000f7882 */ /* 0x000fe20000000000 */
[----:B------:R-:W-:Y:S01]  /*3210*/  UMOV UR12, UR46 ;  /* 0x0000002e000c7c82 */ /* 0x000fe20008000000 */
[----:B------:R-:W-:Y:S01]  /*3220*/  UIADD3 UR22, UR44, 0x100, URZ ;  /* 0x000001002c167890 */ /* 0x000fe2000fffe03f */
[----:B------:R-:W-:Y:S01]  /*3230*/  QGMMA.64x16x32.F32.E4M3.E4M3 R104, gdesc[UR12], R104, UP0 ;  /* 0x002000000c6879f3 */ /* 0x000fe2000bf00868 */
[----:B------:R-:W-:Y:S01]  /*3240*/  UMOV UR14, UR18 ;  /* 0x00000012000e7c82 */ /* 0x000fe20008000000 */
[----:B------:R-:W-:Y:S01]  /*3250*/  UMOV UR15, 0x40000040 ;  /* 0x40000040000f7882 */ /* 0x000fe20000000000 */
[----:B------:R-:W-:Y:S01]  /*3260*/  UIADD3 UR26, UR44, 0x180, URZ ;  /* 0x000001802c1a7890 */ /* 0x000fe2000fffe03f */
[----:B------:R-:W-:Y:S01]  /*3270*/  QGMMA.64x16x32.F32.E4M3.E4M3 R96, gdesc[UR12], R96, UP0 ;  /* 0x002000000c6079f3 */ /* 0x000fe2000bf00860 */
[----:B------:R-:W-:-:S02]  /*3280*/  UIADD3 UR14, UR44, 0x200, URZ ;  /* 0x000002002c0e7890 */ /* 0x000fc4000fffe03f */
[----:B------:R-:W-:Y:S01]  /*3290*/  UIADD3 UR30, UR44, 0x280, URZ ;  /* 0x000002802c1e7890 */ /* 0x000fe2000fffe03f */
[----:B------:R-:W-:Y:S01]  /*32a0*/  UMOV UR18, UR22 ;  /* 0x0000001600127c82 */ /* 0x000fe20008000000 */
[----:B------:R-:W-:Y:S01]  /*32b0*/  UIADD3 UR34, UR44, 0x300, URZ ;  /* 0x000003002c227890 */ /* 0x000fe2000fffe03f */
[----:B------:R-:W-:Y:S01]  /*32c0*/  UMOV UR22, UR26 ;  /* 0x0000001a00167c82 */ /* 0x000fe20008000000 */
[----:B------:R-:W-:Y:S01]  /*32d0*/  UIADD3 UR38, UR44, 0x380, URZ ;  /* 0x000003802c267890 */ /* 0x000fe2000fffe03f */
[----:B------:R-:W-:Y:S01]  /*32e0*/  UMOV UR26, UR14 ;  /* 0x0000000e001a7c82 */ /* 0x000fe20008000000 */
[----:B------:R-:W-:Y:S01]  /*32f0*/  UIADD3 UR42, UR44, 0x400, URZ ;  /* 0x000004002c2a7890 */ /* 0x000fe2000fffe03f */
[----:B------:R-:W-:Y:S01]  /*3300*/  UMOV UR16, UR12 ;  /* 0x0000000c00107c82 */ /* 0x000fe20008000000 */
[----:B------:R-:W-:Y:S01]  /*3310*/  UMOV UR17, UR13 ;  /* 0x0000000d00117c82 */ /* 0x000fe20008000000 */
[----:B------:R-:W-:Y:S01]  /*3320*/  UMOV UR19, 0x40000040 ;  /* 0x4000004000137882 */ /* 0x000fe20000000000 */
[----:B------:R-:W-:Y:S01]  /*3330*/  UIADD3 UR14, UR44, 0x480, URZ ;  /* 0x000004802c0e7890 */ /* 0x000fe2000fffe03f */
[----:B------:R-:W-:Y:S01]  /*3340*/  QGMMA.64x16x32.F32.E4M3.E4M3 R88, gdesc[UR16], R88, UP0 ;  /* 0x00200000105879f3 */ /* 0x000fe2000bf00858 */
[----:B------:R-:W-:Y:S01]  /*3350*/  UMOV UR20, UR12 ;  /* 0x0000000c00147c82 */ /* 0x000fe20008000000 */
[----:B------:R-:W-:Y:S01]  /*3360*/  UMOV UR21, UR13 ;  /* 0x0000000d00157c82 */ /* 0x000fe20008000000 */
[----:B------:R-:W-:Y:S01]  /*3370*/  UMOV UR23, 0x40000040 ;  /* 0x4000004000177882 */ /* 0x000fe20000000000 */
[----:B------:R-:W-:Y:S01]  /*3380*/  UMOV UR24, UR12 ;  /* 0x0000000c00187c82 */ /* 0x000fe20008000000 */
[----:B------:R-:W-:Y:S01]  /*3390*/  UMOV UR25, UR13 ;  /* 0x0000000d00197c82 */ /* 0x000fe20008000000 */
[----:B------:R-:W-:Y:S01]  /*33a0*/  UMOV UR27, 0x40000040 ;  /* 0x40000040001b7882 */ /* 0x000fe20000000000 */
[----:B------:R-:W-:Y:S01]  /*33b0*/  UMOV UR28, UR12 ;  /* 0x0000000c001c7c82 */ /* 0x000fe20008000000 */
[----:B------:R-:W-:Y:S01]  /*33c0*/  UMOV UR29, UR13 ;  /* 0x0000000d001d7c82 */ /* 0x000fe20008000000 */
[----:B------:R-:W-:Y:S01]  /*33d0*/  QGMMA.64x16x32.F32.E4M3.E4M3 R80, gdesc[UR20], R80, UP0 ;  /* 0x00200000145079f3 */ /* 0x000fe2000bf00850 */
[----:B------:R-:W-:Y:S01]  /*33e0*/  UMOV UR31, 0x40000040 ;  /* 0x40000040001f7882 */ /* 0x000fe20000000000 */
[----:B------:R-:W-:Y:S01]  /*33f0*/  UIADD3 UR16, UR44, 0x500, URZ ;  /* 0x000005002c107890 */ /* 0x000fe2000fffe03f */
[----:B------:R-:W-:Y:S01]  /*3400*/  UMOV UR32, UR12 ;  /* 0x0000000c00207c82 */ /* 0x000fe20008000000 */
[----:B------:R-:W-:Y:S01]  /*3410*/  UMOV UR33, UR13 ;  /* 0x0000000d00217c82 */ /* 0x000fe20008000000 */
[----:B------:R-:W-:Y:S01]  /*3420*/  QGMMA.64x16x32.F32.E4M3.E4M3 R72, gdesc[UR24], R72, UP0 ;  /* 0x00200000184879f3 */ /* 0x000fe2000bf00848 */
[----:B------:R-:W-:Y:S01]  /*3430*/  UMOV UR35, 0x40000040 ;  /* 0x4000004000237882 */ /* 0x000fe20000000000 */
        /* <DEDUP_REMOVED lines=8> */
[----:B------:R-:W-:Y:S01]  /*34c0*/  UMOV UR15, 0x40000040 ;  /* 0x40000040000f7882 */ /* 0x000fe20000000000 */
[----:B------:R-:W-:Y:S01]  /*34d0*/  UIADD3 UR18, UR44, 0x82, URZ ;  /* 0x000000822c127890 */ /* 0x000fe2000fffe03f */
[----:B------:R-:W-:Y:S01]  /*34e0*/  QGMMA.64x16x32.F32.E4M3.E4M3 R48, gdesc[UR36], R48, UP0 ;  /* 0x00200000243079f3 */ /* 0x000fe2000bf00830 */
[----:B------:R-:W-:-:S02]  /*34f0*/  UIADD3 UR22, UR44, 0x102, URZ ;  /* 0x000001022c167890 */ /* 0x000fc4000fffe03f */
[----:B------:R-:W-:Y:S01]  /*3500*/  UIADD3 UR26, UR44, 0x182, URZ ;  /* 0x000001822c1a7890 */ /* 0x000fe2000fffe03f */
[----:B------:R-:W-:Y:S01]  /*3510*/  QGMMA.64x16x32.F32.E4M3.E4M3 R40, gdesc[UR40], R40, UP0 ;  /* 0x00200000282879f3 */ /* 0x000fe2000bf00828 */
[----:B------:R-:W-:Y:S02]  /*3520*/  UIADD3 UR30, UR44, 0x282, URZ ;  /* 0x000002822c1e7890 */ /* 0x000fe4000fffe03f */
        /* <DEDUP_REMOVED lines=8> */
[----:B------:R-:W-:Y:S01]  /*35b0*/  UMOV UR13, 0x40000040 ;  /* 0x40000040000d7882 */ /* 0x000fe20000000000 */
[----:B------:R-:W-:Y:S01]  /*35c0*/  UMOV UR15, 0x40000040 ;  /* 0x40000040000f7882 */ /* 0x000fe20000000000 */
[----:B------:R-:W-:Y:S02]  /*35d0*/  UIADD3 UR42, UR44, 0x402, URZ ;  /* 0x000004022c2a7890 */ /* 0x000fe4000fffe03f */
[----:B------:R-:W-:Y:S01]  /*35e0*/  UMOV UR16, UR12 ;  /* 0x0000000c00107c82 */ /* 0x000fe20008000000 */
[----:B------:R-:W-:Y:S01]  /*35f0*/  UMOV UR17, UR13 ;  /* 0x0000000d00117c82 */ /* 0x000fe20008000000 */
[----:B------:R-:W-:Y:S02]  /*3600*/  UMOV UR19, 0x40000040 ;  /* 0x4000004000137882 */ /* 0x000fe40000000000 */
[----:B------:R-:W-:Y:S01]  /*3610*/  QGMMA.64x16x32.F32.E4M3.E4M3 R104, gdesc[UR12], R104 ;  /* 0x002000000c6879f3 */ /* 0x000fe20008700868 */
[----:B------:R-:W-:Y:S01]  /*3620*/  UMOV UR14, UR18 ;  /* 0x00000012000e7c82 */ /* 0x000fe20008000000 */
[----:B------:R-:W-:Y:S01]  /*3630*/  UMOV UR15, 0x40000040 ;  /* 0x40000040000f7882 */ /* 0x000fe20000000000 */
[----:B------:R-:W-:Y:S01]  /*3640*/  UMOV UR18, UR22 ;  /* 0x0000001600127c82 */ /* 0x000fe20008000000 */
[----:B------:R-:W-:Y:S01]  /*3650*/  QGMMA.64x16x32.F32.E4M3.E4M3 R96, gdesc[UR12], R96 ;  /* 0x002000000c6079f3 */ /* 0x000fe20008700860 */
[----:B------:R-:W-:Y:S01]  /*3660*/  UIADD3 UR14, UR44, 0x202, URZ ;  /* 0x000002022c0e7890 */ /* 0x000fe2000fffe03f */
[----:B------:R-:W-:Y:S01]  /*3670*/  UMOV UR22, UR26 ;  /* 0x0000001a00167c82 */ /* 0x000fe20008000000 */
[----:B------:R-:W-:Y:S01]  /*3680*/  UMOV UR20, UR12 ;  /* 0x0000000c00147c82 */ /* 0x000fe20008000000 */
[----:B------:R-:W-:Y:S01]  /*3690*/  UMOV UR21, UR13 ;  /* 0x0000000d00157c82 */ /* 0x000fe20008000000 */
[----:B------:R-:W-:Y:S01]  /*36a0*/  UMOV UR23, 0x40000040 ;  /* 0x4000004000177882 */ /* 0x000fe20000000000 */
[----:B------:R-:W-:-:S02]  /*36b0*/  UMOV UR24, UR12 ;  /* 0x0000000c00187c82 */ /* 0x000fc40008000000 */
[----:B------:R-:W-:Y:S01]  /*36c0*/  UMOV UR26, UR14 ;  /* 0x0000000e001a7c82 */ /* 0x000fe20008000000 */
[----:B------:R-:W-:Y:S01]  /*36d0*/  UIADD3 UR14, UR44, 0x482, URZ ;  /* 0x000004822c0e7890 */ /* 0x000fe2000fffe03f */
[----:B------:R-:W-:Y:S01]  /*36e0*/  QGMMA.64x16x32.F32.E4M3.E4M3 R88, gdesc[UR16], R88 ;  /* 0x00200000105879f3 */ /* 0x000fe20008700858 */
[----:B------:R-:W-:Y:S01]  /*36f0*/  UMOV UR25, UR13 ;  /* 0x0000000d00197c82 */ /* 0x000fe20008000000 */
[----:B------:R-:W-:Y:S01]  /*3700*/  UMOV UR27, 0x40000040 ;  /* 0x40000040001b7882 */ /* 0x000fe20000000000 */
[----:B------:R-:W-:Y:S01]  /*3710*/  UMOV UR28, UR12 ;  /* 0x0000000c001c7c82 */ /* 0x000fe20008000000 */
[----:B------:R-:W-:Y:S01]  /*3720*/  UMOV UR29, UR13 ;  /* 0x0000000d001d7c82 */ /* 0x000fe20008000000 */
[----:B------:R-:W-:Y:S01]  /*3730*/  QGMMA.64x16x32.F32.E4M3.E4M3 R80, gdesc[UR20], R80 ;  /* 0x00200000145079f3 */ /* 0x000fe20008700850 */
[----:B------:R-:W-:Y:S01]  /*3740*/  UMOV UR31, 0x40000040 ;  /* 0x40000040001f7882 */ /* 0x000fe20000000000 */
[----:B------:R-:W-:Y:S01]  /*3750*/  UIADD3 UR16, UR44, 0x502, URZ ;  /* 0x000005022c107890 */ /* 0x000fe2000fffe03f */
[----:B------:R-:W-:Y:S01]  /*3760*/  UMOV UR32, UR12 ;  /* 0x0000000c00207c82 */ /* 0x000fe20008000000 */
[----:B------:R-:W-:Y:S01]  /*3770*/  UMOV UR33, UR13 ;  /* 0x0000000d00217c82 */ /* 0x000fe20008000000 */
[----:B------:R-:W-:Y:S01]  /*3780*/  QGMMA.64x16x32.F32.E4M3.E4M3 R72, gdesc[UR24], R72 ;  /* 0x00200000184879f3 */ /* 0x000fe20008700848 */
[----:B------:R-:W-:Y:S01]  /*3790*/  UMOV UR35, 0x40000040 ;  /* 0x4000004000237882 */ /* 0x000fe20000000000 */
        /* <DEDUP_REMOVED lines=8> */
[----:B------:R-:W-:Y:S01]  /*3820*/  UMOV UR15, 0x40000040 ;  /* 0x40000040000f7882 */ /* 0x000fe20000000000 */
[----:B------:R-:W-:Y:S01]  /*3830*/  UIADD3 UR18, UR44, 0x84, URZ ;  /* 0x000000842c127890 */ /* 0x000fe2000fffe03f */
[----:B------:R-:W-:Y:S01]  /*3840*/  QGMMA.64x16x32.F32.E4M3.E4M3 R48, gdesc[UR36], R48 ;  /* 0x00200000243079f3 */ /* 0x000fe20008700830 */
[----:B------:R-:W-:-:S02]  /*3850*/  UIADD3 UR22, UR44, 0x104, URZ ;  /* 0x000001042c167890 */ /* 0x000fc4000fffe03f */
[----:B------:R-:W-:Y:S01]  /*3860*/  UIADD3 UR26, UR44, 0x184, URZ ;  /* 0x000001842c1a7890 */ /* 0x000fe2000fffe03f */
[----:B------:R-:W-:Y:S01]  /*3870*/  QGMMA.64x16x32.F32.E4M3.E4M3 R40, gdesc[UR40], R40 ;  /* 0x00200000282879f3 */ /* 0x000fe20008700828 */
[----:B------:R-:W-:Y:S02]  /*3880*/  UIADD3 UR30, UR44, 0x284, URZ ;  /* 0x000002842c1e7890 */ /* 0x000fe4000fffe03f */
[----:B------:R-:W-:Y:S01]  /*3890*/  UIADD3 UR34, UR44, 0x304, URZ ;  /* 0x000003042c227890 */ /* 0x000fe2000fffe03f */
[----:B------:R-:W-:Y:S01]  /*38a0*/  QGMMA.64x16x32.F32.E4M3.E4M3 R32, gdesc[UR12], R32 ;  /* 0x002000000c2079f3 */ /* 0x000fe20008700820 */
[----:B------:R-:W-:Y:S01]  /*38b0*/  UMOV UR14, UR16 ;  /* 0x00000010000e7c82 */ /* 0x000fe20008000000 */
[----:B------:R-:W-:Y:S01]  /*38c0*/  UMOV UR15, 0x40000040 ;  /* 0x40000040000f7882 */ /* 0x000fe20000000000 */
[----:B------:R-:W-:Y:S01]  /*38d0*/  UIADD3 UR38, UR44, 0x384, URZ ;  /* 0x000003842c267890 */ /* 0x000fe2000fffe03f */
[----:B------:R-:W-:Y:S01]  /*38e0*/  QGMMA.64x16x32.F32.E4M3.E4M3 R24, gdesc[UR12], R24 ;  /* 0x002000000c1879f3 */ /* 0x000fe20008700818 */
        /* <DEDUP_REMOVED lines=97> */
[----:B------:R-:W-:Y:S03]  /*3f00*/  QGMMA.64x16x32.F32.E4M3.E4M3 R48, gdesc[UR36], R48 ;  /* 0x00200000243079f3 */ /* 0x000fe60008700830 */
[----:B------:R-:W-:Y:S01]  /*3f10*/  UISETP.NE.AND UP0, UPT, UR5, UR7, UPT ;  /* 0x000000070500728c */ /* 0x000fe2000bf05270 */
[----:B------:R-:W-:Y:S04]  /*3f20*/  QGMMA.64x16x32.F32.E4M3.E4M3 R40, gdesc[UR40], R40 ;  /* 0x00200000282879f3 */ /* 0x000fe80008700828 */
[----:B------:R-:W-:Y:S01]  /*3f30*/  QGMMA.64x16x32.F32.E4M3.E4M3 R32, gdesc[UR12], R32 ;  /* 0x002000000c2079f3 */ /* 0x000fe20008700820 */
[----:B------:R-:W-:Y:S01]  /*3f40*/  UMOV UR14, UR44 ;  /* 0x0000002c000e7c82 */ /* 0x000fe20008000000 */
[----:B------:R-:W-:-:S02]  /*3f50*/  UMOV UR15, 0x40000040 ;  /* 0x40000040000f7882 */ /* 0x000fc40000000000 */
[----:B------:R-:W-:Y:S01]  /*3f60*/  QGMMA.64x16x32.F32.E4M3.E4M3 R24, gdesc[UR12], R24, gsb0 ;  /* 0x002000000c1879f3 */ /* 0x000fe20008000818 */
[----:B------:R-:W-:-:S06]  /*3f70*/  USEL UR12, URZ, 0x1, UP0 ;  /* 0x000000013f0c7887 */ /* 0x000fcc0008000000 */
[----:B------:R-:W-:Y:S01]  /*3f80*/  ISETP.NE.AND P0, PT, RZ, UR12, PT ;  /* 0x0000000cff007c0c */ /* 0x000fe2000bf05270 */
[----:B------:R-:W-:-:S12]  /*3f90*/  WARPGROUP.DEPBAR.LE gsb0, 0x1 ;  /* 0x00008000000079c5 */ /* 0x000fd80000010100 */
[----:B------:R-:W-:Y:S05]  /*3fa0*/  @!P0 BRA `(.L_x_28) ;  /* 0x0000000400688947 */ /* 0x000fea0003800000 */
[----:B------:R-:W-:Y:S02]  /*3fb0*/  WARPGROUP.DEPBAR.LE gsb0, 0x0 ;  /* 0x00008000000079c5 */ /* 0x000fe40000010000 */
[----:B------:R-:W-:-:S01]  /*3fc0*/  FADD R187, R104, R187 ;  /* 0x000000bb68bb7221 */ /* 0x000fc20000000000 */
[----:B------:R-:W-:Y:S01]  /*3fd0*/  FADD R186, R105, R186 ;  /* 0x000000ba69ba7221 */ /* 0x000fe20000000000 */
        /* <DEDUP_REMOVED lines=86> */
[----:B------:R-:W-:-:S06]  /*4540*/  UMOV UR5, URZ ;  /* 0x0000003f00057c82 */ /* 0x000fcc0008000000 */
.L_x_28:
[----:B------:R-:W-:Y:S05]  /*4550*/  @!P1 BRA `(.L_x_29) ;  /* 0x0000000000049947 */ /* 0x000fea0003800000 */
[----:B------:R-:W-:Y:S01]  /*4560*/  BPT.TRAP 0x1 ;  /* 0x000000040000795c */ /* 0x000fe20000300000 */
.L_x_29:
[----:B------:R-:W-:-:S13]  /*4570*/  ISETP.NE.AND P0, PT, R5, RZ, PT ;  /* 0x000000ff0500720c */ /* 0x000fda0003f05270 */
[----:B01----:R-:W-:-:S05]  /*4580*/  @P0 LEA R191, R190, UR8, 0x3 ;  /* 0x00000008bebf0c11 */ /* 0x003fca000f8e18ff */
[----:B------:R-:W-:-:S05]  /*4590*/  @P0 VIADD R191, R191, 0x28 ;  /* 0x00000028bfbf0836 */ /* 0x000fca0000000000 */
[----:B------:R-:W-:-:S04]  /*45a0*/  @P0 PRMT R191, R6, 0x654, R191 ;  /* 0x0000065406bf0816 */ /* 0x000fc800000000bf */
[----:B------:R0:W-:Y:S01]  /*45b0*/  @P0 SYNCS.ARRIVE.TRANS64.RED.A1T0 RZ, [R191+URZ], RZ ;  /* 0x000000ffbfff09a7 */ /* 0x0001e2000810043f */
[----:B------:R-:W-:-:S13]  /*45c0*/  ISETP.GT.U32.AND P0, PT, R4, 0x1, PT ;  /* 0x000000010400780c */ /* 0x000fda0003f04070 */
[----:B0-----:R-:W-:Y:S05]  /*45d0*/  @P0 BRA `(.L_x_30) ;  /* 0x0000000000040947 */ /* 0x001fea0003800000 */
[----:B------:R-:W-:Y:S01]  /*45e0*/  BPT.TRAP 0x1 ;  /* 0x000000040000795c */ /* 0x000fe20000300000 */
.L_x_30:
[----:B------:R-:W-:Y:S01]  /*45f0*/  UIADD3 UR6, UR6, 0x1, URZ ;  /* 0x0000000106067890 */ /* 0x000fe2000fffe03f */
[C---:B------:R-:W-:Y:S01]  /*4600*/  ISETP.GT.AND P1, PT, R189.reuse, 0x1, PT ;  /* 0x00000001bd00780c */ /* 0x040fe20003f24270 */
[----:B------:R-:W-:Y:S02]  /*4610*/  VIADD R190, R190, 0x1 ;  /* 0x00000001bebe7836 */ /* 0x000fe40000000000 */
[----:B------:R-:W-:Y:S01]  /*4620*/  UISETP.NE.AND UP0, UPT, UR6, 0x5, UPT ;  /* 0x000000050600788c */ /* 0x000fe2000bf05270 */
[----:B------:R-:W-:Y:S02]  /*4630*/  VIADD R189, R189, 0xffffffff ;  /* 0xffffffffbdbd7836 */ /* 0x000fe40000000000 */
[C---:B------:R-:W-:Y:S01]  /*4640*/  ISETP.NE.AND P0, PT, R190.reuse, 0x5, PT ;  /* 0x00000005be00780c */ /* 0x040fe20003f05270 */
[----:B------:R-:W-:Y:S02]  /*4650*/  USEL UR13, URZ, 0x1, UP0 ;  /* 0x000000013f0d7887 */ /* 0x000fe40008000000 */
[----:B------:R-:W-:Y:S01]  /*4660*/  USEL UR6, UR6, URZ, UP0 ;  /* 0x0000003f06067287 */ /* 0x000fe20008000000 */
[----:B------:R-:W-:-:S03]  /*4670*/  SEL R190, R190, RZ, P0 ;  /* 0x000000ffbebe7207 */ /* 0x000fc60000000000 */
[----:B------:R-:W-:Y:S01]  /*4680*/  LOP3.LUT R193, R193, UR13, RZ, 0x3c, !PT ;  /* 0x0000000dc1c17c12 */ /* 0x000fe2000f8e3cff */
[----:B------:R-:W-:Y:S01]  /*4690*/  UMOV UR13, 0x1 ;  /* 0x00000001000d7882 */ /* 0x000fe20000000000 */
[----:B------:R-:W-:Y:S06]  /*46a0*/  @P1 BRA `(.L_x_31) ;  /* 0xffffffe800641947 */ /* 0x000fec000383ffff */
.L_x_23:
[----:B------:R-:W-:Y:S01]  /*46b0*/  UISETP.NE.AND UP0, UPT, UR5, URZ, UPT ;  /* 0x0000003f0500728c */ /* 0x000fe2000bf05270 */
[----:B------:R-:W0:Y:S03]  /*46c0*/  LDC R189, c[0x0][0x28c] ;  /* 0x0000a300ffbd7b82 */ /* 0x000e260000000800 */
[----:B------:R-:W-:-:S06]  /*46d0*/  USEL UR5, URZ, 0x1, !UP0 ;  /* 0x000000013f057887 */ /* 0x000fcc000c000000 */
[----:B------:R-:W-:Y:S02]  /*46e0*/  ISETP.NE.AND P0, PT, RZ, UR5, PT ;  /* 0x00000005ff007c0c */ /* 0x000fe4000bf05270 */
[----:B0-----:R-:W-:-:S11]  /*46f0*/  ISETP.GE.AND P1, PT, R189, 0x1, PT ;  /* 0x00000001bd00780c */ /* 0x001fd60003f26270 */
[----:B------:R-:W-:Y:S05]  /*4700*/  @!P0 BRA `(.L_x_32) ;  /* 0x0000000400648947 */ /* 0x000fea0003800000 */
[----:B------:R-:W-:Y:S02]  /*4710*/  WARPGROUP.DEPBAR.LE gsb0, 0x0 ;  /* 0x00008000000079c5 */ /* 0x000fe40000010000 */
[----:B------:R-:W-:Y:S01]  /*4720*/  FADD R187, R104, R187 ;  /* 0x000000bb68bb7221 */ /* 0x000fe20000000000 */
        /* <DEDUP_REMOVED lines=86> */
[----:B------:R-:W-:-:S07]  /*4c90*/  FADD R12, R12, R31 ;  /* 0x0000001f0c0c7221 */ /* 0x000fce0000000000 */
.L_x_32:
[----:B------:R-:W-:Y:S02]  /*4ca0*/  WARPGROUP.DEPBAR.LE gsb0, 0x0 ;  /* 0x00008000000079c5 */ /* 0x000fe40000010000 */
[----:B------:R-:W-:Y:S05]  /*4cb0*/  @!P1 BRA `(.L_x_33) ;  /* 0x0000000000549947 */ /* 0x000fea0003800000 */
[----:B------:R-:W-:-:S13]  /*4cc0*/  ISETP.NE.AND P0, PT, R188, 0x3, PT ;  /* 0x00000003bc00780c */ /* 0x000fda0003f05270 */
[----:B------:R-:W-:Y:S05]  /*4cd0*/  @!P0 BRA `(.L_x_34) ;  /* 0x0000000000048947 */ /* 0x000fea0003800000 */
[----:B------:R-:W-:Y:S01]  /*4ce0*/  BPT.TRAP 0x1 ;  /* 0x000000040000795c */ /* 0x000fe20000300000 */
.L_x_34:
[----:B------:R-:W-:Y:S01]  /*4cf0*/  ISETP.NE.AND P0, PT, R5, RZ, PT ;  /* 0x000000ff0500720c */ /* 0x000fe20003f05270 */
[----:B------:R-:W-:Y:S01]  /*4d00*/  BSSY B0, `(.L_x_35) ;  /* 0x000000e000007945 */ /* 0x000fe20003800000 */
[----:B------:R-:W-:-:S11]  /*4d10*/  ISETP.GT.U32.AND P1, PT, R4, 0x1, PT ;  /* 0x000000010400780c */ /* 0x000fd60003f24070 */
[----:B------:R-:W-:Y:S05]  /*4d20*/  @!P0 BRA `(.L_x_36) ;  /* 0x00000000002c8947 */ /* 0x000fea0003800000 */
[----:B------:R-:W-:-:S04]  /*4d30*/  UISETP.LT.AND UP0, UPT, UR11, 0x1, UPT ;  /* 0x000000010b00788c */ /* 0x000fc8000bf01270 */
[----:B------:R-:W-:-:S04]  /*4d40*/  USEL UR5, UR11, 0x1, UP0 ;  /* 0x000000010b057887 */ /* 0x000fc80008000000 */
[----:B------:R-:W-:-:S04]  /*4d50*/  UIADD3 UR5, UR4, UR11, -UR5 ;  /* 0x0000000b04057290 */ /* 0x000fc8000fffe805 */
[----:B------:R-:W-:-:S04]  /*4d60*/  UIMAD.WIDE.U32 UR6, UR5, -0x33333333, URZ ;  /* 0xcccccccd050678a5 */ /* 0x000fc8000f8e003f */
[----:B------:R-:W-:-:S04]  /*4d70*/  USHF.R.U32.HI UR6, URZ, 0x2, UR7 ;  /* 0x000000023f067899 */ /* 0x000fc80008011607 */
[----:B------:R-:W-:-:S04]  /*4d80*/  UIMAD UR5, UR6, -0x5, UR5 ;  /* 0xfffffffb060578a4 */ /* 0x000fc8000f8e0205 */
[----:B------:R-:W-:-:S04]  /*4d90*/  ULEA UR5, UR5, UR8, 0x3 ;  /* 0x0000000805057291 */ /* 0x000fc8000f8e183f */
[----:B------:R-:W-:-:S06]  /*4da0*/  UIADD3 UR5, UR5, 0x28, URZ ;  /* 0x0000002805057890 */ /* 0x000fcc000fffe03f */
[----:B------:R-:W-:-:S05]  /*4db0*/  IMAD.U32 R25, RZ, RZ, UR5 ;  /* 0x00000005ff197e24 */ /* 0x000fca000f8e00ff */
[----:B------:R-:W-:-:S04]  /*4dc0*/  PRMT R24, R6, 0x654, R25 ;  /* 0x0000065406187816 */ /* 0x000fc80000000019 */
[----:B------:R0:W-:Y:S03]  /*4dd0*/  SYNCS.ARRIVE.TRANS64.RED.A1T0 RZ, [R24+URZ], RZ ;  /* 0x000000ff18ff79a7 */ /* 0x0001e6000810043f */
.L_x_36:
[----:B------:R-:W-:Y:S05]  /*4de0*/  BSYNC B0 ;  /* 0x0000000000007941 */ /* 0x000fea0003800000 */
.L_x_35:
[----:B------:R-:W-:Y:S05]  /*4df0*/  @P1 BRA `(.L_x_33) ;  /* 0x0000000000041947 */ /* 0x000fea0003800000 */
[----:B------:R-:W-:Y:S01]  /*4e00*/  BPT.TRAP 0x1 ;  /* 0x000000040000795c */ /* 0x000fe20000300000 */
.L_x_33:
[----:B------:R-:W1:Y:S01]  /*4e10*/  LDC R30, c[0x0][0x288] ;  /* 0x0000a200ff1e7b82 */ /* 0x000e620000000800 */
[--C-:B0-----:R-:W-:Y:S01]  /*4e20*/  SHF.R.U32.HI R24, RZ, 0x2, R0.reuse ;  /* 0x00000002ff187819 */ /* 0x101fe20000011600 */
[----:B------:R-:W-:Y:S01]  /*4e30*/  IMAD R31, R8, 0xb0, RZ ;  /* 0x000000b0081f7824 */ /* 0x000fe200078e02ff */
[----:B------:R-:W-:Y:S01]  /*4e40*/  LOP3.LUT R26, R0, 0x60, RZ, 0xc0, !PT ;  /* 0x00000060001a7812 */ /* 0x000fe200078ec0ff */
[----:B------:R-:W-:Y:S01]  /*4e50*/  UIADD3 UR6, UR11, UR4, URZ ;  /* 0x000000040b067290 */ /* 0x000fe2000fffe03f */
[----:B------:R-:W-:Y:S01]  /*4e60*/  SHF.R.U32.HI R27, RZ, 0x7, R0 ;  /* 0x00000007ff1b7819 */ /* 0x000fe20000011600 */
[----:B------:R-:W-:Y:S01]  /*4e70*/  ULDC UR7, c[0x0][0x284] ;  /* 0x0000a10000077ab9 */ /* 0x000fe20000000800 */
[----:B------:R-:W-:Y:S01]  /*4e80*/  LOP3.LUT R25, R24, 0x7, RZ, 0xc0, !PT ;  /* 0x0000000718197812 */ /* 0x000fe200078ec0ff */
[----:B------:R-:W-:Y:S01]  /*4e90*/  UISETP.GT.U32.AND UP0, UPT, UR6, 0x4, UPT ;  /* 0x000000040600788c */ /* 0x000fe2000bf04070 */
[----:B------:R-:W-:Y:S01]  /*4ea0*/  SHF.R.U32.HI R28, RZ, 0x1, R26 ;  /* 0x00000001ff1c7819 */ /* 0x000fe2000001161a */
[----:B------:R-:W-:Y:S01]  /*4eb0*/  UISETP.GE.U32.AND UP1, UPT, UR11, 0x5, UPT ;  /* 0x000000050b00788c */ /* 0x000fe2000bf26070 */
[----:B------:R-:W-:Y:S01]  /*4ec0*/  LOP3.LUT R26, R0, 0x3, RZ, 0xc0, !PT ;  /* 0x00000003001a7812 */ /* 0x000fe200078ec0ff */
[----:B------:R-:W-:Y:S01]  /*4ed0*/  UISETP.LT.U32.AND UP0, UPT, UR11, 0x5, UP0 ;  /* 0x000000050b00788c */ /* 0x000fe20008701070 */
[----:B------:R-:W-:Y:S01]  /*4ee0*/  LOP3.LUT R24, R27, 0x1, RZ, 0xc0, !PT ;  /* 0x000000011b187812 */ /* 0x000fe200078ec0ff */
[----:B------:R-:W-:Y:S01]  /*4ef0*/  UIMAD.WIDE.U32 UR4, UR6, -0x33333333, URZ ;  /* 0xcccccccd060478a5 */ /* 0x000fe2000f8e003f */
[----:B------:R-:W-:Y:S01]  /*4f00*/  IADD3 R27, RZ, -R28, -R25 ;  /* 0x8000001cff1b7210 */ /* 0x000fe20007ffe819 */
[----:B------:R-:W-:Y:S01]  /*4f10*/  ULDC.64 UR8, c[0x0][0x5d0] ;  /* 0x0001740000087ab9 */ /* 0x000fe20000000a00 */
[----:B------:R-:W-:Y:S01]  /*4f20*/  SHF.R.S32.HI R38, RZ, 0x1f, R7 ;  /* 0x0000001fff267819 */ /* 0x000fe20000011407 */
[C---:B------:R-:W-:Y:S01]  /*4f30*/  IMAD.SHL.U32 R32, R24.reuse, 0x40, RZ ;  /* 0x0000004018207824 */ /* 0x040fe200078e00ff */
[----:B------:R-:W-:Y:S01]  /*4f40*/  USEL UR4, URZ, 0x1, !UP0 ;  /* 0x000000013f047887 */ /* 0x000fe2000c000000 */
[----:B------:R-:W-:Y:S01]  /*4f50*/  IMAD R33, R24, -0x40, R27 ;  /* 0xffffffc018217824 */ /* 0x000fe200078e021b */
[----:B------:R-:W-:Y:S01]  /*4f60*/  USHF.R.U32.HI UR5, URZ, 0x2, UR5 ;  /* 0x000000023f057899 */ /* 0x000fe20008011605 */
[----:B------:R-:W-:Y:S01]  /*4f70*/  IMAD.SHL.U32 R24, R0, 0x2, RZ ;  /* 0x0000000200187824 */ /* 0x000fe200078e00ff */
[----:B------:R-:W-:Y:S01]  /*4f80*/  LOP3.LUT R29, R32, 0x40, R25, 0xe2, !PT ;  /* 0x00000040201d7812 */ /* 0x000fe200078ee219 */
[----:B-1----:R-:W-:Y:S01]  /*4f90*/  IMAD R34, R26, -0x2, R30 ;  /* 0xfffffffe1a227824 */ /* 0x002fe200078e021e */
[----:B------:R-:W-:Y:S01]  /*4fa0*/  ISETP.GE.AND P0, PT, R31, R30, PT ;  /* 0x0000001e1f00720c */ /* 0x000fe20003f06270 */
[----:B------:R-:W-:Y:S01]  /*4fb0*/  IMAD.SHL.U32 R30, R9, 0x80, RZ ;  /* 0x00000080091e7824 */ /* 0x000fe200078e00ff */
[----:B------:R-:W-:Y:S01]  /*4fc0*/  LOP3.LUT R24, R31, 0x6, R24, 0xf8, !PT ;  /* 0x000000061f187812 */ /* 0x000fe200078ef818 */
[----:B------:R-:W-:Y:S01]  /*4fd0*/  IMAD R26, R38, UR8, RZ ;  /* 0x00000008261a7c24 */ /* 0x000fe2000f8e02ff */
[----:B------:R-:W-:Y:S01]  /*4fe0*/  ULOP3.LUT UR10, UR10, UR4, URZ, 0x3c, !UPT ;  /* 0x000000040a0a7292 */ /* 0x000fe2000f8e3c3f */
[----:B------:R-:W-:Y:S01]  /*4ff0*/  IMAD.WIDE R8, R9, 0x80, RZ ;  /* 0x0000008009087825 */ /* 0x000fe200078e02ff */
[C---:B------:R-:W-:Y:S01]  /*5000*/  ISETP.GE.OR P0, PT, R30.reuse, UR7, P0 ;  /* 0x000000071e007c0c */ /* 0x040fe20008706670 */
[----:B------:R-:W-:Y:S01]  /*5010*/  UIMAD UR4, UR5, -0x5, UR6 ;  /* 0xfffffffb050478a4 */ /* 0x000fe2000f8e0206 */
[----:B------:R-:W-:Y:S01]  /*5020*/  SHF.R.S32.HI R25, RZ, 0x1f, R24 ;  /* 0x0000001fff197819 */ /* 0x000fe20000011418 */
[C---:B------:R-:W-:Y:S01]  /*5030*/  IMAD R35, R7.reuse, UR9, R26 ;  /* 0x0000000907237c24 */ /* 0x040fe2000f8e021a */
[----:B------:R-:W-:Y:S01]  /*5040*/  @UP1 ULOP3.LUT UR10, UR10, 0x1, UR5, 0x78, !UPT ;  /* 0x000000010a0a1892 */ /* 0x000fe2000f8e7805 */
[----:B------:R-:W-:Y:S01]  /*5050*/  IADD3 R33, -R30, UR7, R33 ;  /* 0x000000071e217c10 */ /* 0x000fe2000fffe121 */
[----:B------:R-:W-:Y:S01]  /*5060*/  IMAD.IADD R34, R34, 0x1, -R31 ;  /* 0x0000000122227824 */ /* 0x000fe200078e0a1f */
[----:B------:R-:W-:Y:S01]  /*5070*/  LOP3.LUT R39, R8, R29, R28, 0xfe, !PT ;  /* 0x0000001d08277212 */ /* 0x000fe200078efe1c */
[----:B------:R-:W-:-:S04]  /*5080*/  IMAD.WIDE.U32 R26, R7, UR8, R24 ;  /* 0x00000008071a7c25 */ /* 0x000fc8000f8e0018 */
[----:B------:R-:W-:Y:S02]  /*5090*/  IMAD.IADD R27, R27, 0x1, R35 ;  /* 0x000000011b1b7824 */ /* 0x000fe400078e0223 */
[----:B------:R-:W-:Y:S01]  /*50a0*/  IMAD.MOV.U32 R32, RZ, RZ, -0x1 ;  /* 0xffffffffff207424 */ /* 0x000fe200078e00ff */
[----:B------:R-:W-:Y:S06]  /*50b0*/  @P0 BRA `(.L_x_37) ;  /* 0x0000006400540947 */ /* 0x000fec0003800000 */
[----:B------:R-:W0:Y:S01]  /*50c0*/  LDC.64 R36, c[0x0][0x5c8] ;  /* 0x00017200ff247b82 */ /* 0x000e220000000a00 */
[----:B------:R-:W-:Y:S01]  /*50d0*/  ULDC.64 UR6, c[0x0][0x5c0] ;  /* 0x0001700000067ab9 */ /* 0x000fe20000000a00 */
[----:B------:R-:W-:Y:S01]  /*50e0*/  BSSY B0, `(.L_x_37) ;  /* 0x0000652000007945 */ /* 0x000fe20003800000 */
[-C--:B0-----:R-:W-:Y:S02]  /*50f0*/  IMAD R28, R9, R36.reuse, RZ ;  /* 0x00000024091c7224 */ /* 0x081fe400078e02ff */
[----:B------:R-:W-:-:S04]  /*5100*/  IMAD.WIDE.U32 R26, R39, R36, R26 ;  /* 0x00000024271a7225 */ /* 0x000fc800078e001a */
[----:B------:R-:W-:Y:S01]  /*5110*/  IMAD R31, R39, R37, R28 ;  /* 0x00000025271f7224 */ /* 0x000fe200078e021c */
[----:B------:R-:W-:Y:S02]  /*5120*/  LEA R29, P0, R36, R26, 0x3 ;  /* 0x0000001a241d7211 */ /* 0x000fe400078018ff */
[----:B------:R-:W-:Y:S01]  /*5130*/  IADD3 R28, P1, R26, UR6, RZ ;  /* 0x000000061a1c7c10 */ /* 0x000fe2000ff3e0ff */
[----:B------:R-:W-:Y:S01]  /*5140*/  IMAD.IADD R31, R27, 0x1, R31 ;  /* 0x000000011b1f7824 */ /* 0x000fe200078e021f */
[----:B------:R-:W-:-:S04]  /*5150*/  IADD3 R26, P2, R29, UR6, RZ ;  /* 0x000000061d1a7c10 */ /* 0x000fc8000ff5e0ff */
[----:B------:R-:W-:Y:S02]  /*5160*/  LEA.HI.X R27, R36, R31, R37, 0x3, P0 ;  /* 0x0000001f241b7211 */ /* 0x000fe400000f1c25 */
[----:B---3-5:R-:W-:Y:S02]  /*5170*/  FSETP.NEU.AND P0, PT, R11, RZ, PT ;  /* 0x000000ff0b00720b */ /* 0x028fe40003f0d000 */
[----:B------:R-:W-:Y:S02]  /*5180*/  IADD3.X R29, R31, UR7, RZ, P1, !PT ;  /* 0x000000071f1d7c10 */ /* 0x000fe40008ffe4ff */
[----:B------:R-:W-:-:S09]  /*5190*/  IADD3.X R27, R27, UR7, RZ, P2, !PT ;  /* 0x000000071b1b7c10 */ /* 0x000fd200097fe4ff */
[----:B------:R-:W-:Y:S05]  /*51a0*/  @!P0 BRA `(.L_x_38) ;  /* 0x0000004800e48947 */ /* 0x000fea0003800000 */
[----:B------:R-:W-:Y:S01]  /*51b0*/  ULDC.64 UR6, c[0x0][0x5b8] ;  /* 0x00016e0000067ab9 */ /* 0x000fe20000000a00 */
[----:B------:R-:W-:Y:S01]  /*51c0*/  ISETP.GE.AND P0, PT, R34, 0x1, PT ;  /* 0x000000012200780c */ /* 0x000fe20003f06270 */
[----:B------:R-:W-:Y:S01]  /*51d0*/  IMAD R36, R38, UR6, RZ ;  /* 0x0000000626247c24 */ /* 0x000fe2000f8e02ff */
[----:B------:R-:W-:Y:S01]  /*51e0*/  ULDC.64 UR8, c[0x0][0x5a8] ;  /* 0x00016a0000087ab9 */ /* 0x000fe20000000a00 */
[----:B------:R-:W-:Y:S01]  /*51f0*/  IMAD.WIDE.U32 R30, R7, UR6, R24 ;  /* 0x00000006071e7c25 */ /* 0x000fe2000f8e0018 */
[----:B------:R-:W-:Y:S01]  /*5200*/  ISETP.LT.OR P4, PT, R33, 0x1, !P0 ;  /* 0x000000012100780c */ /* 0x000fe20004781670 */
[----:B------:R-:W-:Y:S02]  /*5210*/  BSSY B1, `(.L_x_39) ;  /* 0x000000c000017945 */ /* 0x000fe40003800000 */
[----:B------:R-:W-:Y:S01]  /*5220*/  IMAD R7, R7, UR7, R36 ;  /* 0x0000000707077c24 */ /* 0x000fe2000f8e0224 */
[----:B------:R-:W-:-:S03]  /*5230*/  ULDC.64 UR6, c[0x0][0x5b0] ;  /* 0x00016c0000067ab9 */ /* 0x000fc60000000a00 */
[----:B------:R-:W-:Y:S02]  /*5240*/  IMAD.IADD R31, R31, 0x1, R7 ;  /* 0x000000011f1f7824 */ /* 0x000fe400078e0207 */
[----:B------:R-:W-:Y:S02]  /*5250*/  IMAD R7, R9, UR6, RZ ;  /* 0x0000000609077c24 */ /* 0x000fe4000f8e02ff */
[----:B------:R-:W-:-:S04]  /*5260*/  IMAD.WIDE.U32 R24, R39, UR6, R30 ;  /* 0x0000000627187c25 */ /* 0x000fc8000f8e001e */
[----:B------:R-:W-:Y:S01]  /*5270*/  IMAD R7, R39, UR7, R7 ;  /* 0x0000000727077c24 */ /* 0x000fe2000f8e0207 */
[----:B------:R-:W-:-:S04]  /*5280*/  IADD3 R24, P1, R24, UR8, RZ ;  /* 0x0000000818187c10 */ /* 0x000fc8000ff3e0ff */
[--C-:B------:R-:W-:Y:S02]  /*5290*/  IADD3.X R25, R25, UR9, R7.reuse, P1, !PT ;  /* 0x0000000919197c10 */ /* 0x100fe40008ffe407 */
[----:B------:R-:W-:Y:S01]  /*52a0*/  PRMT R7, RZ, 0x7610, R7 ;  /* 0x00007610ff077816 */ /* 0x000fe20000000007 */
[----:B------:R-:W-:Y:S06]  /*52b0*/  @P4 BRA `(.L_x_40) ;  /* 0x0000000000044947 */ /* 0x000fec0003800000 */
[----:B------:R0:W5:Y:S02]  /*52c0*/  LDG.E.U8 R7, desc[UR48][R24.64] ;  /* 0x0000003018077981 */ /* 0x000164000c1e1100 */
.L_x_40:
[----:B------:R-:W-:Y:S05]  /*52d0*/  BSYNC B1 ;  /* 0x0000000000017941 */ /* 0x000fea0003800000 */
.L_x_39:
[----:B-----5:R-:W-:Y:S01]  /*52e0*/  LOP3.LUT R7, R7, 0xff, RZ, 0xc0, !PT ;  /* 0x000000ff07077812 */ /* 0x020fe200078ec0ff */
[----:B------:R-:W-:Y:S01]  /*52f0*/  BSSY B1, `(.L_x_41) ;  /* 0x000000c000017945 */ /* 0x000fe20003800000 */
[----:B------:R-:W-:Y:S02]  /*5300*/  ISETP.GE.AND P1, PT, R34, 0x2, PT ;  /* 0x000000022200780c */ /* 0x000fe40003f26270 */
[----:B------:R-:W-:Y:S02]  /*5310*/  F2FP.F16.E4M3.UNPACK_B R7, R7 ;  /* 0x00000007ff07723e */ /* 0x000fe400020006ff */
[----:B------:R-:W-:-:S03]  /*5320*/  ISETP.LT.OR P2, PT, R33, 0x1, !P1 ;  /* 0x000000012100780c */ /* 0x000fc60004f41670 */
[----:B------:R-:W-:Y:S01]  /*5330*/  HADD2.F32 R36, -RZ, R7.H0_H0 ;  /* 0x20000007ff247230 */ /* 0x000fe20000004100 */
[----:B------:R-:W-:-:S04]  /*5340*/  PRMT R7, RZ, 0x7610, R7 ;  /* 0x00007610ff077816 */ /* 0x000fc80000000007 */
[----:B------:R-:W-:-:S04]  /*5350*/  FMUL R36, R36, R11 ;  /* 0x0000000b24247220 */ /* 0x000fc80000400000 */
[----:B--2---:R-:W-:-:S05]  /*5360*/  FFMA R36, R187, R10, R36 ;  /* 0x0000000abb247223 */ /* 0x004fca0000000024 */
[----:B------:R-:W-:-:S05]  /*5370*/  F2FP.SATFINITE.E4M3.F32.PACK_AB_MERGE_C R35, RZ, R36, RZ ;  /* 0x00000024ff23723e */ /* 0x000fca00048070ff */
[----:B------:R1:W-:Y:S01]  /*5380*/  @!P4 STG.E.U8 desc[UR48][R28.64], R35 ;  /* 0x000000231c00c986 */ /* 0x0003e2000c101130 */
[----:B------:R-:W-:Y:S05]  /*5390*/  @P2 BRA `(.L_x_42) ;  /* 0x0000000000042947 */ /* 0x000fea0003800000 */
[----:B------:R2:W5:Y:S02]  /*53a0*/  LDG.E.U8 R7, desc[UR48][R24.64+0x1] ;  /* 0x0000013018077981 */ /* 0x000564000c1e1100 */
.L_x_42:
[----:B------:R-:W-:Y:S05]  /*53b0*/  BSYNC B1 ;  /* 0x0000000000017941 */ /* 0x000fea0003800000 */
.L_x_41:
[----:B-----5:R-:W-:Y:S01]  /*53c0*/  LOP3.LUT R7, R7, 0xff, RZ, 0xc0, !PT ;  /* 0x000000ff07077812 */ /* 0x020fe200078ec0ff */
[----:B------:R-:W-:Y:S01]  /*53d0*/  BSSY B1, `(.L_x_43) ;  /* 0x0000012000017945 */ /* 0x000fe20003800000 */
[----:B-1----:R-:W-:Y:S02]  /*53e0*/  IADD3 R35, P4, R39, 0x8, RZ ;  /* 0x0000000827237810 */ /* 0x002fe40007f9e0ff */
[----:B------:R-:W-:Y:S02]  /*53f0*/  F2FP.F16.E4M3.UNPACK_B R7, R7 ;  /* 0x00000007ff07723e */ /* 0x000fe400020006ff */
[----:B------:R-:W-:Y:S01]  /*5400*/  ISETP.LT.OR P0, PT, R33, 0x9, !P0 ;  /* 0x000000092100780c */ /* 0x000fe20004701670 */
[----:B------:R-:W-:Y:S02]  /*5410*/  IMAD.X R9, RZ, RZ, R9, P4 ;  /* 0x000000ffff097224 */ /* 0x000fe400020e0609 */
[----:B------:R-:W-:Y:S02]  /*5420*/  HADD2.F32 R8, -RZ, R7.H0_H0 ;  /* 0x20000007ff087230 */ /* 0x000fe40000004100 */
[----:B------:R-:W-:-:S04]  /*5430*/  IMAD.WIDE.U32 R30, R35, UR6, R30 ;  /* 0x00000006231e7c25 */ /* 0x000fc8000f8e001e */
[----:B------:R-:W-:Y:S01]  /*5440*/  FMUL R7, R8, R11 ;  /* 0x0000000b08077220 */ /* 0x000fe20000400000 */
[----:B------:R-:W-:-:S03]  /*5450*/  IMAD R8, R9, UR6, RZ ;  /* 0x0000000609087c24 */ /* 0x000fc6000f8e02ff */
[----:B------:R-:W-:Y:S01]  /*5460*/  FFMA R7, R186, R10, R7 ;  /* 0x0000000aba077223 */ /* 0x000fe20000000007 */
[----:B------:R-:W-:Y:S01]  /*5470*/  IMAD R35, R35, UR7, R8 ;  /* 0x0000000723237c24 */ /* 0x000fe2000f8e0208 */
[----:B------:R-:W-:-:S03]  /*5480*/  IADD3 R8, P4, R30, UR8, RZ ;  /* 0x000000081e087c10 */ /* 0x000fc6000ff9e0ff */
[----:B------:R-:W-:Y:S02]  /*5490*/  F2FP.SATFINITE.E4M3.F32.PACK_AB_MERGE_C R37, RZ, R7, RZ ;  /* 0x00000007ff25723e */ /* 0x000fe400048070ff */
[----:B------:R-:W-:Y:S02]  /*54a0*/  IADD3.X R9, R31, UR9, R35, P4, !PT ;  /* 0x000000091f097c10 */ /* 0x000fe4000a7fe423 */
[----:B------:R-:W-:Y:S01]  /*54b0*/  PRMT R7, RZ, 0x7610, R7 ;  /* 0x00007610ff077816 */ /* 0x000fe20000000007 */
[----:B------:R1:W-:Y:S01]  /*54c0*/  @!P2 STG.E.U8 desc[UR48][R28.64+0x1], R37 ;  /* 0x000001251c00a986 */ /* 0x0003e2000c101130 */
[----:B------:R-:W-:Y:S05]  /*54d0*/  @P0 BRA `(.L_x_44) ;  /* 0x0000000000040947 */ /* 0x000fea0003800000 */
[----:B------:R3:W5:Y:S02]  /*54e0*/  LDG.E.U8 R7, desc[UR48][R8.64] ;  /* 0x0000003008077981 */ /* 0x000764000c1e1100 */
.L_x_44:
[----:B------:R-:W-:Y:S05]  /*54f0*/  BSYNC B1 ;  /* 0x0000000000017941 */ /* 0x000fea0003800000 */
.L_x_43:
[----:B-----5:R-:W-:Y:S01]  /*5500*/  LOP3.LUT R7, R7, 0xff, RZ, 0xc0, !PT ;  /* 0x000000ff07077812 */ /* 0x020fe200078ec0ff */
[----:B------:R-:W-:Y:S01]  /*5510*/  BSSY B1, `(.L_x_45) ;  /* 0x000000b000017945 */ /* 0x000fe20003800000 */
[----:B------:R-:W-:Y:S02]  /*5520*/  ISETP.LT.OR P1, PT, R33, 0x9, !P1 ;  /* 0x000000092100780c */ /* 0x000fe40004f21670 */
[----:B------:R-:W-:-:S05]  /*5530*/  F2FP.F16.E4M3.UNPACK_B R7, R7 ;  /* 0x00000007ff07723e */ /* 0x000fca00020006ff */
[----:B------:R-:W-:Y:S01]  /*5540*/  HADD2.F32 R30, -RZ, R7.H0_H0 ;  /* 0x20000007ff1e7230 */ /* 0x000fe20000004100 */
[----:B------:R-:W-:-:S04]  /*5550*/  PRMT R7, RZ, 0x7610, R7 ;  /* 0x00007610ff077816 */ /* 0x000fc80000000007 */
[----:B------:R-:W-:-:S04]  /*5560*/  FMUL R30, R30, R11 ;  /* 0x0000000b1e1e7220 */ /* 0x000fc80000400000 */
[----:B------:R-:W-:-:S05]  /*5570*/  FFMA R30, R185, R10, R30 ;  /* 0x0000000ab91e7223 */ /* 0x000fca000000001e */
[----:B------:R-:W-:-:S05]  /*5580*/  F2FP.SATFINITE.E4M3.F32.PACK_AB_MERGE_C R31, RZ, R30, RZ ;  /* 0x0000001eff1f723e */ /* 0x000fca00048070ff */
[----:B------:R4:W-:Y:S01]  /*5590*/  @!P0 STG.E.U8 desc[UR48][R26.64], R31 ;  /* 0x0000001f1a008986 */ /* 0x0009e2000c101130 */
[----:B------:R-:W-:Y:S05]  /*55a0*/  @P1 BRA `(.L_x_46) ;  /* 0x0000000000041947 */ /* 0x000fea0003800000 */
[----:B------:R0:W5:Y:S02]  /*55b0*/  LDG.E.U8 R7, desc[UR48][R8.64+0x1] ;  /* 0x0000013008077981 */ /* 0x000164000c1e1100 */
.L_x_46:
[----:B------:R-:W-:Y:S05]  /*55c0*/  BSYNC B1 ;  /* 0x0000000000017941 */ /* 0x000fea0003800000 */
.L_x_45:
[----:B-----5:R-:W-:Y:S01]  /*55d0*/  LOP3.LUT R7, R7, 0xff, RZ, 0xc0, !PT ;  /* 0x000000ff07077812 */ /* 0x020fe200078ec0ff */
[----:B------:R-:W-:Y:S01]  /*55e0*/  BSSY B1, `(.L_x_47) ;  /* 0x000000c000017945 */ /* 0x000fe20003800000 */
[----:B------:R-:W-:Y:S02]  /*55f0*/  ISETP.GE.AND P0, PT, R34, 0x9, PT ;  /* 0x000000092200780c */ /* 0x000fe40003f06270 */
[----:B------:R-:W-:Y:S02]  /*5600*/  F2FP.F16.E4M3.UNPACK_B R7, R7 ;  /* 0x00000007ff07723e */ /* 0x000fe400020006ff */
[----:B------:R-:W-:-:S03]  /*5610*/  ISETP.LT.OR P2, PT, R33, 0x1, !P0 ;  /* 0x000000012100780c */ /* 0x000fc60004741670 */
[----:B------:R-:W-:-:S05]  /*5620*/  HADD2.F32 R30, -RZ, R7.H0_H0 ;  /* 0x20000007ff1e7230 */ /* 0x000fca0000004100 */
[----:B------:R-:W-:-:S04]  /*5630*/  FMUL R7, R30, R11 ;  /* 0x0000000b1e077220 */ /* 0x000fc80000400000 */
[----:B------:R-:W-:-:S05]  /*5640*/  FFMA R7, R184, R10, R7 ;  /* 0x0000000ab8077223 */ /* 0x000fca0000000007 */
[----:B----4-:R-:W-:Y:S02]  /*5650*/  F2FP.SATFINITE.E4M3.F32.PACK_AB_MERGE_C R31, RZ, R7, RZ ;  /* 0x00000007ff1f723e */ /* 0x010fe400048070ff */
[----:B------:R-:W-:-:S03]  /*5660*/  PRMT R7, RZ, 0x7610, R7 ;  /* 0x00007610ff077816 */ /* 0x000fc60000000007 */
[----:B------:R4:W-:Y:S01]  /*5670*/  @!P1 STG.E.U8 desc[UR48][R26.64+0x1], R31 ;  /* 0x0000011f1a009986 */ /* 0x0009e2000c101130 */
[----:B------:R-:W-:Y:S05]  /*5680*/  @P2 BRA `(.L_x_48) ;  /* 0x0000000000042947 */ /* 0x000fea0003800000 */
[----:B------:R0:W5:Y:S02]  /*5690*/  LDG.E.U8 R7, desc[UR48][R24.64+0x8] ;  /* 0x0000083018077981 */ /* 0x000164000c1e1100 */
.L_x_48:
[----:B------:R-:W-:Y:S05]  /*56a0*/  BSYNC B1 ;  /* 0x0000000000017941 */ /* 0x000fea0003800000 */
.L_x_47:
        /* <DEDUP_REMOVED lines=8> */
[----:B------:R-:W-:-:S05]  /*5730*/  FFMA R30, R183, R10, R30 ;  /* 0x0000000ab71e7223 */ /* 0x000fca000000001e */
[----:B----4-:R-:W-:-:S05]  /*5740*/  F2FP.SATFINITE.E4M3.F32.PACK_AB_MERGE_C R31, RZ, R30, RZ ;  /* 0x0000001eff1f723e */ /* 0x010fca00048070ff */
[----:B------:R4:W-:Y:S01]  /*5750*/  @!P2 STG.E.U8 desc[UR48][R28.64+0x8], R31 ;  /* 0x0000081f1c00a986 */ /* 0x0009e2000c101130 */
[----:B------:R-:W-:Y:S05]  /*5760*/  @P4 BRA `(.L_x_50) ;  /* 0x0000000000044947 */ /* 0x000fea0003800000 */
[----:B------:R0:W5:Y:S02]  /*5770*/  LDG.E.U8 R7, desc[UR48][R24.64+0x9] ;  /* 0x0000093018077981 */ /* 0x000164000c1e1100 */
.L_x_50:
[----:B------:R-:W-:Y:S05]  /*5780*/  BSYNC B1 ;  /* 0x0000000000017941 */ /* 0x000fea0003800000 */
.L_x_49:
[----:B-----5:R-:W-:Y:S01]  /*5790*/  LOP3.LUT R7, R7, 0xff, RZ, 0xc0, !PT ;  /* 0x000000ff07077812 */ /* 0x020fe200078ec0ff */
[----:B------:R-:W-:Y:S01]  /*57a0*/  BSSY B1, `(.L_x_51) ;  /* 0x000000b000017945 */ /* 0x000fe20003800000 */
[----:B------:R-:W-:Y:S02]  /*57b0*/  ISETP.LT.OR P0, PT, R33, 0x9, !P0 ;  /* 0x000000092100780c */ /* 0x000fe40004701670 */
[----:B------:R-:W-:-:S05]  /*57c0*/  F2FP.F16.E4M3.UNPACK_B R7, R7 ;  /* 0x00000007ff07723e */ /* 0x000fca00020006ff */
        /* <DEDUP_REMOVED lines=8> */
.L_x_52:
[----:B------:R-:W-:Y:S05]  /*5850*/  BSYNC B1 ;  /* 0x0000000000017941 */ /* 0x000fea0003800000 */
.L_x_51:
        /* <DEDUP_REMOVED lines=12> */
.L_x_54:
[----:B------:R-:W-:Y:S05]  /*5920*/  BSYNC B1 ;  /* 0x0000000000017941 */ /* 0x000fea0003800000 */
.L_x_53:
        /* <DEDUP_REMOVED lines=13> */
.L_x_56:
[----:B------:R-:W-:Y:S05]  /*5a00*/  BSYNC B1 ;  /* 0x0000000000017941 */ /* 0x000fea0003800000 */
.L_x_55:
        /* <DEDUP_REMOVED lines=13> */
.L_x_58:
[----:B------:R-:W-:Y:S05]  /*5ae0*/  BSYNC B1 ;  /* 0x0000000000017941 */ /* 0x000fea0003800000 */
.L_x_57:
        /* <DEDUP_REMOVED lines=12> */
.L_x_60:
[----:B------:R-:W-:Y:S05]  /*5bb0*/  BSYNC B1 ;  /* 0x0000000000017941 */ /* 0x000fea0003800000 */
.L_x_59:
        /* <DEDUP_REMOVED lines=12> */
.L_x_62:
[----:B------:R-:W-:Y:S05]  /*5c80*/  BSYNC B1 ;  /* 0x0000000000017941 */ /* 0x000fea0003800000 */
.L_x_61:
        /* <DEDUP_REMOVED lines=13> */
.L_x_64:
[----:B------:R-:W-:Y:S05]  /*5d60*/  BSYNC B1 ;  /* 0x0000000000017941 */ /* 0x000fea0003800000 */
.L_x_63:
        /* <DEDUP_REMOVED lines=13> */
.L_x_66:
[----:B------:R-:W-:Y:S05]  /*5e40*/  BSYNC B1 ;  /* 0x0000000000017941 */ /* 0x000fea0003800000 */
.L_x_65:
        /* <DEDUP_REMOVED lines=12> */
.L_x_68:
[----:B------:R-:W-:Y:S05]  /*5f10*/  BSYNC B1 ;  /* 0x0000000000017941 */ /* 0x000fea0003800000 */
.L_x_67:
        /* <DEDUP_REMOVED lines=12> */
.L_x_70:
[----:B------:R-:W-:Y:S05]  /*5fe0*/  BSYNC B1 ;  /* 0x0000000000017941 */ /* 0x000fea0003800000 */
.L_x_69:
        /* <DEDUP_REMOVED lines=13> */
.L_x_72:
[----:B------:R-:W-:Y:S05]  /*60c0*/  BSYNC B1 ;  /* 0x0000000000017941 */ /* 0x000fea0003800000 */
.L_x_71:
        /* <DEDUP_REMOVED lines=13> */
.L_x_74:
[----:B------:R-:W-:Y:S05]  /*61a0*/  BSYNC B1 ;  /* 0x0000000000017941 */ /* 0x000fea0003800000 */
.L_x_73:
        /* <DEDUP_REMOVED lines=12> */
.L_x_76:
[----:B------:R-:W-:Y:S05]  /*6270*/  BSYNC B1 ;  /* 0x0000000000017941 */ /* 0x000fea0003800000 */
.L_x_75:
        /* <DEDUP_REMOVED lines=12> */
.L_x_78:
[----:B------:R-:W-:Y:S05]  /*6340*/  BSYNC B1 ;  /* 0x0000000000017941 */ /* 0x000fea0003800000 */
.L_x_77:
        /* <DEDUP_REMOVED lines=13> */
.L_x_80:
[----:B------:R-:W-:Y:S05]  /*6420*/  BSYNC B1 ;  /* 0x0000000000017941 */ /* 0x000fea0003800000 */
.L_x_79:
        /* <DEDUP_REMOVED lines=13> */
.L_x_82:
[----:B------:R-:W-:Y:S05]  /*6500*/  BSYNC B1 ;  /* 0x0000000000017941 */ /* 0x000fea0003800000 */
.L_x_81:
        /* <DEDUP_REMOVED lines=12> */
.L_x_84:
[----:B------:R-:W-:Y:S05]  /*65d0*/  BSYNC B1 ;  /* 0x0000000000017941 */ /* 0x000fea0003800000 */
.L_x_83:
        /* <DEDUP_REMOVED lines=12> */
.L_x_86:
[----:B------:R-:W-:Y:S05]  /*66a0*/  BSYNC B1 ;  /* 0x0000000000017941 */ /* 0x000fea0003800000 */
.L_x_85:
        /* <DEDUP_REMOVED lines=13> */
.L_x_88:
[----:B------:R-:W-:Y:S05]  /*6780*/  BSYNC B1 ;  /* 0x0000000000017941 */ /* 0x000fea0003800000 */
.L_x_87:
        /* <DEDUP_REMOVED lines=13> */
.L_x_90:
[----:B------:R-:W-:Y:S05]  /*6860*/  BSYNC B1 ;  /* 0x0000000000017941 */ /* 0x000fea0003800000 */
.L_x_89:
        /* <DEDUP_REMOVED lines=12> */
.L_x_92:
[----:B------:R-:W-:Y:S05]  /*6930*/  BSYNC B1 ;  /* 0x0000000000017941 */ /* 0x000fea0003800000 */
.L_x_91:
        /* <DEDUP_REMOVED lines=12> */
.L_x_94:
[----:B------:R-:W-:Y:S05]  /*6a00*/  BSYNC B1 ;  /* 0x0000000000017941 */ /* 0x000fea0003800000 */
.L_x_93:
        /* <DEDUP_REMOVED lines=13> */
.L_x_96:
[----:B------:R-:W-:Y:S05]  /*6ae0*/  BSYNC B1 ;  /* 0x0000000000017941 */ /* 0x000fea0003800000 */
.L_x_95:
        /* <DEDUP_REMOVED lines=13> */
.L_x_98:
[----:B------:R-:W-:Y:S05]  /*6bc0*/  BSYNC B1 ;  /* 0x0000000000017941 */ /* 0x000fea0003800000 */
.L_x_97:
        /* <DEDUP_REMOVED lines=12> */
.L_x_100:
[----:B------:R-:W-:Y:S05]  /*6c90*/  BSYNC B1 ;  /* 0x0000000000017941 */ /* 0x000fea0003800000 */
.L_x_99:
        /* <DEDUP_REMOVED lines=12> */
.L_x_102:
[----:B------:R-:W-:Y:S05]  /*6d60*/  BSYNC B1 ;  /* 0x0000000000017941 */ /* 0x000fea0003800000 */
.L_x_101:
        /* <DEDUP_REMOVED lines=13> */
.L_x_104:
[----:B------:R-:W-:Y:S05]  /*6e40*/  BSYNC B1 ;  /* 0x0000000000017941 */ /* 0x000fea0003800000 */
.L_x_103:
        /* <DEDUP_REMOVED lines=13> */
.L_x_106:
[----:B------:R-:W-:Y:S05]  /*6f20*/  BSYNC B1 ;  /* 0x0000000000017941 */ /* 0x000fea0003800000 */
.L_x_105:
        /* <DEDUP_REMOVED lines=12> */
.L_x_108:
[----:B------:R-:W-:Y:S05]  /*6ff0*/  BSYNC B1 ;  /* 0x0000000000017941 */ /* 0x000fea0003800000 */
.L_x_107:
        /* <DEDUP_REMOVED lines=12> */
.L_x_110:
[----:B------:R-:W-:Y:S05]  /*70c0*/  BSYNC B1 ;  /* 0x0000000000017941 */ /* 0x000fea0003800000 */
.L_x_109:
        /* <DEDUP_REMOVED lines=13> */
.L_x_112:
[----:B------:R-:W-:Y:S05]  /*71a0*/  BSYNC B1 ;  /* 0x0000000000017941 */ /* 0x000fea0003800000 */
.L_x_111:
        /* <DEDUP_REMOVED lines=13> */
.L_x_114:
[----:B------:R-:W-:Y:S05]  /*7280*/  BSYNC B1 ;  /* 0x0000000000017941 */ /* 0x000fea0003800000 */
.L_x_113:
        /* <DEDUP_REMOVED lines=12> */
.L_x_116:
[----:B------:R-:W-:Y:S05]  /*7350*/  BSYNC B1 ;  /* 0x0000000000017941 */ /* 0x000fea0003800000 */
.L_x_115:
        /* <DEDUP_REMOVED lines=12> */
.L_x_118:
[----:B------:R-:W-:Y:S05]  /*7420*/  BSYNC B1 ;  /* 0x0000000000017941 */ /* 0x000fea0003800000 */
.L_x_117:
        /* <DEDUP_REMOVED lines=13> */
.L_x_120:
[----:B------:R-:W-:Y:S05]  /*7500*/  BSYNC B1 ;  /* 0x0000000000017941 */ /* 0x000fea0003800000 */
.L_x_119:
        /* <DEDUP_REMOVED lines=13> */
.L_x_122:
[----:B------:R-:W-:Y:S05]  /*75e0*/  BSYNC B1 ;  /* 0x0000000000017941 */ /* 0x000fea0003800000 */
.L_x_121:
        /* <DEDUP_REMOVED lines=12> */
.L_x_124:
[----:B------:R-:W-:Y:S05]  /*76b0*/  BSYNC B1 ;  /* 0x0000000000017941 */ /* 0x000fea0003800000 */
.L_x_123:
        /* <DEDUP_REMOVED lines=12> */
.L_x_126:
[----:B------:R-:W-:Y:S05]  /*7780*/  BSYNC B1 ;  /* 0x0000000000017941 */ /* 0x000fea0003800000 */
.L_x_125:
        /* <DEDUP_REMOVED lines=13> */
.L_x_128:
[----:B------:R-:W-:Y:S05]  /*7860*/  BSYNC B1 ;  /* 0x0000000000017941 */ /* 0x000fea0003800000 */
.L_x_127:
        /* <DEDUP_REMOVED lines=13> */
.L_x_130:
[----:B------:R-:W-:Y:S05]  /*7940*/  BSYNC B1 ;  /* 0x0000000000017941 */ /* 0x000fea0003800000 */
.L_x_129:
        /* <DEDUP_REMOVED lines=12> */
.L_x_132:
[----:B------:R-:W-:Y:S05]  /*7a10*/  BSYNC B1 ;  /* 0x0000000000017941 */ /* 0x000fea0003800000 */
.L_x_131:
        /* <DEDUP_REMOVED lines=12> */
.L_x_134:
[----:B------:R-:W-:Y:S05]  /*7ae0*/  BSYNC B1 ;  /* 0x0000000000017941 */ /* 0x000fea0003800000 */
.L_x_133:
        /* <DEDUP_REMOVED lines=13> */
.L_x_136:
[----:B------:R-:W-:Y:S05]  /*7bc0*/  BSYNC B1 ;  /* 0x0000000000017941 */ /* 0x000fea0003800000 */
.L_x_135:
        /* <DEDUP_REMOVED lines=13> */
.L_x_138:
[----:B------:R-:W-:Y:S05]  /*7ca0*/  BSYNC B1 ;  /* 0x0000000000017941 */ /* 0x000fea0003800000 */
.L_x_137:
        /* <DEDUP_REMOVED lines=12> */
.L_x_140:
[----:B------:R-:W-:Y:S05]  /*7d70*/  BSYNC B1 ;  /* 0x0000000000017941 */ /* 0x000fea0003800000 */
.L_x_139:
        /* <DEDUP_REMOVED lines=12> */
.L_x_142:
[----:B------:R-:W-:Y:S05]  /*7e40*/  BSYNC B1 ;  /* 0x0000000000017941 */ /* 0x000fea0003800000 */
.L_x_141:
        /* <DEDUP_REMOVED lines=13> */
.L_x_144:
[----:B------:R-:W-:Y:S05]  /*7f20*/  BSYNC B1 ;  /* 0x0000000000017941 */ /* 0x000fea0003800000 */
.L_x_143:
        /* <DEDUP_REMOVED lines=13> */
.L_x_146:
[----:B------:R-:W-:Y:S05]  /*8000*/  BSYNC B1 ;  /* 0x0000000000017941 */ /* 0x000fea0003800000 */
.L_x_145:
        /* <DEDUP_REMOVED lines=12> */
.L_x_148:
[----:B------:R-:W-:Y:S05]  /*80d0*/  BSYNC B1 ;  /* 0x0000000000017941 */ /* 0x000fea0003800000 */
.L_x_147:
        /* <DEDUP_REMOVED lines=12> */
.L_x_150:
[----:B------:R-:W-:Y:S05]  /*81a0*/  BSYNC B1 ;  /* 0x0000000000017941 */ /* 0x000fea0003800000 */
.L_x_149:
        /* <DEDUP_REMOVED lines=13> */
.L_x_152:
[----:B------:R-:W-:Y:S05]  /*8280*/  BSYNC B1 ;  /* 0x0000000000017941 */ /* 0x000fea0003800000 */
.L_x_151:
        /* <DEDUP_REMOVED lines=13> */
.L_x_154:
[----:B------:R-:W-:Y:S05]  /*8360*/  BSYNC B1 ;  /* 0x0000000000017941 */ /* 0x000fea0003800000 */
.L_x_153:
        /* <DEDUP_REMOVED lines=12> */
.L_x_156:
[----:B------:R-:W-:Y:S05]  /*8430*/  BSYNC B1 ;  /* 0x0000000000017941 */ /* 0x000fea0003800000 */
.L_x_155:
        /* <DEDUP_REMOVED lines=12> */
.L_x_158:
[----:B------:R-:W-:Y:S05]  /*8500*/  BSYNC B1 ;  /* 0x0000000000017941 */ /* 0x000fea0003800000 */
.L_x_157:
        /* <DEDUP_REMOVED lines=13> */
.L_x_160:
[----:B------:R-:W-:Y:S05]  /*85e0*/  BSYNC B1 ;  /* 0x0000000000017941 */ /* 0x000fea0003800000 */
.L_x_159:
        /* <DEDUP_REMOVED lines=13> */
.L_x_162:
[----:B------:R-:W-:Y:S05]  /*86c0*/  BSYNC B1 ;  /* 0x0000000000017941 */ /* 0x000fea0003800000 */
.L_x_161:
        /* <DEDUP_REMOVED lines=12> */
.L_x_164:
[----:B------:R-:W-:Y:S05]  /*8790*/  BSYNC B1 ;  /* 0x0000000000017941 */ /* 0x000fea0003800000 */
.L_x_163:
        /* <DEDUP_REMOVED lines=12> */
.L_x_166:
[----:B------:R-:W-:Y:S05]  /*8860*/  BSYNC B1 ;  /* 0x0000000000017941 */ /* 0x000fea0003800000 */
.L_x_165:
        /* <DEDUP_REMOVED lines=13> */
.L_x_168:
[----:B------:R-:W-:Y:S05]  /*8940*/  BSYNC B1 ;  /* 0x0000000000017941 */ /* 0x000fea0003800000 */
.L_x_167:
        /* <DEDUP_REMOVED lines=13> */
.L_x_170:
[----:B------:R-:W-:Y:S05]  /*8a20*/  BSYNC B1 ;  /* 0x0000000000017941 */ /* 0x000fea0003800000 */
.L_x_169:
        /* <DEDUP_REMOVED lines=12> */
.L_x_172:
[----:B------:R-:W-:Y:S05]  /*8af0*/  BSYNC B1 ;  /* 0x0000000000017941 */ /* 0x000fea0003800000 */
.L_x_171:
        /* <DEDUP_REMOVED lines=12> */
.L_x_174:
[----:B------:R-:W-:Y:S05]  /*8bc0*/  BSYNC B1 ;  /* 0x0000000000017941 */ /* 0x000fea0003800000 */
.L_x_173:
        /* <DEDUP_REMOVED lines=13> */
.L_x_176:
[----:B------:R-:W-:Y:S05]  /*8ca0*/  BSYNC B1 ;  /* 0x0000000000017941 */ /* 0x000fea0003800000 */
.L_x_175:
        /* <DEDUP_REMOVED lines=13> */
.L_x_178:
[----:B------:R-:W-:Y:S05]  /*8d80*/  BSYNC B1 ;  /* 0x0000000000017941 */ /* 0x000fea0003800000 */
.L_x_177:
        /* <DEDUP_REMOVED lines=12> */
.L_x_180:
[----:B------:R-:W-:Y:S05]  /*8e50*/  BSYNC B1 ;  /* 0x0000000000017941 */ /* 0x000fea0003800000 */
.L_x_179:
        /* <DEDUP_REMOVED lines=12> */
.L_x_182:
[----:B------:R-:W-:Y:S05]  /*8f20*/  BSYNC B1 ;  /* 0x0000000000017941 */ /* 0x000fea0003800000 */
.L_x_181:
        /* <DEDUP_REMOVED lines=13> */
.L_x_184:
[----:B------:R-:W-:Y:S05]  /*9000*/  BSYNC B1 ;  /* 0x0000000000017941 */ /* 0x000fea0003800000 */
.L_x_183:
        /* <DEDUP_REMOVED lines=13> */
.L_x_186:
[----:B------:R-:W-:Y:S05]  /*90e0*/  BSYNC B1 ;  /* 0x0000000000017941 */ /* 0x000fea0003800000 */
.L_x_185:
        /* <DEDUP_REMOVED lines=12> */
.L_x_188:
[----:B------:R-:W-:Y:S05]  /*91b0*/  BSYNC B1 ;  /* 0x0000000000017941 */ /* 0x000fea0003800000 */
.L_x_187:
        /* <DEDUP_REMOVED lines=12> */
.L_x_190:
[----:B------:R-:W-:Y:S05]  /*9280*/  BSYNC B1 ;  /* 0x0000000000017941 */ /* 0x000fea0003800000 */
.L_x_189:
        /* <DEDUP_REMOVED lines=13> */
.L_x_192:
[----:B------:R-:W-:Y:S05]  /*9360*/  BSYNC B1 ;  /* 0x0000000000017941 */ /* 0x000fea0003800000 */
.L_x_191:
        /* <DEDUP_REMOVED lines=13> */
.L_x_194:
[----:B------:R-:W-:Y:S05]  /*9440*/  BSYNC B1 ;  /* 0x0000000000017941 */ /* 0x000fea0003800000 */
.L_x_193:
[----:B-----5:R-:W-:Y:S01]  /*9450*/  LOP3.LUT R7, R7, 0xff, RZ, 0xc0, !PT ;  /* 0x000000ff07077812 */ /* 0x020fe200078ec0ff */
[----:B------:R-:W-:Y:S01]  /*9460*/  BSSY B1, `(.L_x_195) ;  /* 0x000000b000017945 */ /* 0x000fe20003800000 */
[----:B------:R-:W-:Y:S02]  /*9470*/  ISETP.LT.OR P0, PT, R33, 0x9, !P0 ;  /* 0x000000092100780c */ /* 0x000fe40004701670 */
[----:B------:R-:W-:-:S05]  /*9480*/  F2FP.F16.E4M3.UNPACK_B R7, R7 ;  /* 0x00000007ff07723e */ /* 0x000fca00020006ff */
[----:B------:R-:W-:-:S05]  /*9490*/  HADD2.F32 R30, -RZ, R7.H0_H0 ;  /* 0x20000007ff1e7230 */ /* 0x000fca0000004100 */
[----:B------:R-:W-:-:S04]  /*94a0*/  FMUL R7, R30, R11 ;  /* 0x0000000b1e077220 */ /* 0x000fc80000400000 */
[----:B------:R-:W-:-:S05]  /*94b0*/  FFMA R7, R22, R10, R7 ;  /* 0x0000000a16077223 */ /* 0x000fca0000000007 */
[----:B0-----:R-:W-:Y:S02]  /*94c0*/  F2FP.SATFINITE.E4M3.F32.PACK_AB_MERGE_C R23, RZ, R7, RZ ;  /* 0x00000007ff17723e */ /* 0x001fe400048070ff */
[----:B------:R-:W-:-:S03]  /*94d0*/  PRMT R7, RZ, 0x7610, R7 ;  /* 0x00007610ff077816 */ /* 0x000fc60000000007 */
[----:B------:R0:W-:Y:S01]  /*94e0*/  @!P4 STG.E.U8 desc[UR48][R28.64+0x99], R23 ;  /* 0x000099171c00c986 */ /* 0x0001e2000c101130 */
[----:B------:R-:W-:Y:S05]  /*94f0*/  @P0 BRA `(.L_x_196) ;  /* 0x0000000000040947 */ /* 0x000fea0003800000 */
[----:B------:R0:W5:Y:S02]  /*9500*/  LDG.E.U8 R7, desc[UR48][R8.64+0x98] ;  /* 0x0000983008077981 */ /* 0x000164000c1e1100 */
.L_x_196:
[----:B------:R-:W-:Y:S05]  /*9510*/  BSYNC B1 ;  /* 0x0000000000017941 */ /* 0x000fea0003800000 */
.L_x_195:
        /* <DEDUP_REMOVED lines=12> */
.L_x_198:
[----:B------:R-:W-:Y:S05]  /*95e0*/  BSYNC B1 ;  /* 0x0000000000017941 */ /* 0x000fea0003800000 */
.L_x_197:
        /* <DEDUP_REMOVED lines=13> */
.L_x_200:
[----:B------:R-:W-:Y:S05]  /*96c0*/  BSYNC B1 ;  /* 0x0000000000017941 */ /* 0x000fea0003800000 */
.L_x_199:
        /* <DEDUP_REMOVED lines=13> */
.L_x_202:
[----:B------:R-:W-:Y:S05]  /*97a0*/  BSYNC B1 ;  /* 0x0000000000017941 */ /* 0x000fea0003800000 */
.L_x_201:
        /* <DEDUP_REMOVED lines=12> */
.L_x_204:
[----:B------:R-:W-:Y:S05]  /*9870*/  BSYNC B1 ;  /* 0x0000000000017941 */ /* 0x000fea0003800000 */
.L_x_203:
        /* <DEDUP_REMOVED lines=12> */
.L_x_206:
[----:B------:R-:W-:Y:S05]  /*9940*/  BSYNC B1 ;  /* 0x0000000000017941 */ /* 0x000fea0003800000 */
.L_x_205:
        /* <DEDUP_REMOVED lines=13> */
.L_x_208:
[----:B------:R-:W-:Y:S05]  /*9a20*/  BSYNC B1 ;  /* 0x0000000000017941 */ /* 0x000fea0003800000 */
.L_x_207:
        /* <DEDUP_REMOVED lines=13> */
.L_x_210:
[----:B------:R-:W-:Y:S05]  /*9b00*/  BSYNC B1 ;  /* 0x0000000000017941 */ /* 0x000fea0003800000 */
.L_x_209:
        /* <DEDUP_REMOVED lines=12> */
.L_x_212:
[----:B------:R-:W-:Y:S05]  /*9bd0*/  BSYNC B1 ;  /* 0x0000000000017941 */ /* 0x000fea0003800000 */
.L_x_211:
        /* <DEDUP_REMOVED lines=12> */
.L_x_214:
[----:B------:R-:W-:Y:S05]  /*9ca0*/  BSYNC B1 ;  /* 0x0000000000017941 */ /* 0x000fea0003800000 */
.L_x_213:
[----:B------:R-:W-:Y:S05]  /*9cb0*/  @P1 BRA `(.L_x_215) ;  /* 0x0000001800501947 */ /* 0x000fea0003800000 */
[----:B-----5:R-:W-:-:S04]  /*9cc0*/  LOP3.LUT R7, R7, 0xff, RZ, 0xc0, !PT ;  /* 0x000000ff07077812 */ /* 0x020fc800078ec0ff */
[----:B------:R-:W-:-:S05]  /*9cd0*/  F2FP.F16.E4M3.UNPACK_B R7, R7 ;  /* 0x00000007ff07723e */ /* 0x000fca00020006ff */
[----:B0--3--:R-:W-:-:S05]  /*9ce0*/  HADD2.F32 R8, -RZ, R7.H0_H0 ;  /* 0x20000007ff087230 */ /* 0x009fca0000004100 */
[----:B------:R-:W-:-:S04]  /*9cf0*/  FMUL R7, R8, R11 ;  /* 0x0000000b08077220 */ /* 0x000fc80000400000 */
[----:B------:R-:W-:-:S05]  /*9d00*/  FFMA R7, R12, R10, R7 ;  /* 0x0000000a0c077223 */ /* 0x000fca0000000007 */
[----:B------:R-:W-:-:S05]  /*9d10*/  F2FP.SATFINITE.E4M3.F32.PACK_AB_MERGE_C R7, RZ, R7, RZ ;  /* 0x00000007ff07723e */ /* 0x000fca00048070ff */
[----:B------:R0:W-:Y:S01]  /*9d20*/  STG.E.U8 desc[UR48][R26.64+0xa9], R7 ;  /* 0x0000a9071a007986 */ /* 0x0001e2000c101130 */
[----:B------:R-:W-:Y:S05]  /*9d30*/  BRA `(.L_x_215) ;  /* 0x0000001800307947 */ /* 0x000fea0003800000 */
.L_x_38:
[----:B------:R-:W-:Y:S01]  /*9d40*/  ISETP.GE.AND P0, PT, R34, 0x2, PT ;  /* 0x000000022200780c */ /* 0x000fe20003f06270 */
[-C--:B--2---:R-:W-:Y:S01]  /*9d50*/  FMUL R186, R186, R10.reuse ;  /* 0x0000000ababa7220 */ /* 0x084fe20000400000 */
[----:B------:R-:W-:Y:S01]  /*9d60*/  ISETP.GE.AND P1, PT, R34, 0x1, PT ;  /* 0x000000012200780c */ /* 0x000fe20003f26270 */
[-C--:B------:R-:W-:Y:S01]  /*9d70*/  FMUL R187, R187, R10.reuse ;  /* 0x0000000abbbb7220 */ /* 0x080fe20000400000 */
[C---:B------:R-:W-:Y:S01]  /*9d80*/  ISETP.LT.OR P4, PT, R33.reuse, 0x1, !P0 ;  /* 0x000000012100780c */ /* 0x040fe20004781670 */
[-C--:B------:R-:W-:Y:S01]  /*9d90*/  FMUL R184, R184, R10.reuse ;  /* 0x0000000ab8b87220 */ /* 0x080fe20000400000 */
[----:B------:R-:W-:Y:S01]  /*9da0*/  ISETP.LT.OR P2, PT, R33, 0x1, !P1 ;  /* 0x000000012100780c */ /* 0x000fe20004f41670 */
[----:B------:R-:W-:Y:S01]  /*9db0*/  FMUL R185, R185, R10 ;  /* 0x0000000ab9b97220 */ /* 0x000fe20000400000 */
[----:B------:R-:W-:Y:S01]  /*9dc0*/  F2FP.SATFINITE.E4M3.F32.PACK_AB_MERGE_C R7, RZ, R186, RZ ;  /* 0x000000baff07723e */ /* 0x000fe200048070ff */
[-C--:B------:R-:W-:Y:S01]  /*9dd0*/  FMUL R183, R183, R10.reuse ;  /* 0x0000000ab7b77220 */ /* 0x080fe20000400000 */
[----:B------:R-:W-:Y:S01]  /*9de0*/  F2FP.SATFINITE.E4M3.F32.PACK_AB_MERGE_C R187, RZ, R187, RZ ;  /* 0x000000bbffbb723e */ /* 0x000fe200048070ff */
[-C--:B------:R-:W-:Y:S01]  /*9df0*/  FMUL R182, R182, R10.reuse ;  /* 0x0000000ab6b67220 */ /* 0x080fe20000400000 */
[----:B------:R-:W-:Y:S01]  /*9e00*/  ISETP.LT.OR P0, PT, R33, 0x9, !P0 ;  /* 0x000000092100780c */ /* 0x000fe20004701670 */
[-C--:B------:R-:W-:Y:S01]  /*9e10*/  FMUL R181, R181, R10.reuse ;  /* 0x0000000ab5b57220 */ /* 0x080fe20000400000 */
[----:B------:R-:W-:Y:S01]  /*9e20*/  ISETP.LT.OR P1, PT, R33, 0x9, !P1 ;  /* 0x000000092100780c */ /* 0x000fe20004f21670 */
[-C--:B------:R-:W-:Y:S01]  /*9e30*/  FMUL R180, R180, R10.reuse ;  /* 0x0000000ab4b47220 */ /* 0x080fe20000400000 */
[----:B------:R-:W-:Y:S01]  /*9e40*/  F2FP.SATFINITE.E4M3.F32.PACK_AB_MERGE_C R185, RZ, R185, RZ ;  /* 0x000000b9ffb9723e */ /* 0x000fe200048070ff */
[----:B------:R0:W-:Y:S01]  /*9e50*/  @!P4 STG.E.U8 desc[UR48][R28.64+0x1], R7 ;  /* 0x000001071c00c986 */ /* 0x0001e2000c101130 */
[C---:B------:R-:W-:Y:S01]  /*9e60*/  ISETP.GE.AND P4, PT, R34.reuse, 0x9, PT ;  /* 0x000000092200780c */ /* 0x040fe20003f86270 */
[-C--:B------:R-:W-:Y:S01]  /*9e70*/  FMUL R179, R179, R10.reuse ;  /* 0x0000000ab3b37220 */ /* 0x080fe20000400000 */
[----:B------:R-:W-:Y:S01]  /*9e80*/  F2FP.SATFINITE.E4M3.F32.PACK_AB_MERGE_C R183, RZ, R183, RZ ;  /* 0x000000b7ffb7723e */ /* 0x000fe200048070ff */
[----:B------:R-:W-:Y:S01]  /*9e90*/  @!P2 STG.E.U8 desc[UR48][R28.64], R187 ;  /* 0x000000bb1c00a986 */ /* 0x000fe2000c101130 */
[----:B------:R-:W-:Y:S01]  /*9ea0*/  ISETP.GE.AND P2, PT, R34, 0xa, PT ;  /* 0x0000000a2200780c */ /* 0x000fe20003f46270 */
[-C--:B------:R-:W-:Y:S01]  /*9eb0*/  FMUL R178, R178, R10.reuse ;  /* 0x0000000ab2b27220 */ /* 0x080fe20000400000 */
[----:B------:R-:W-:Y:S01]  /*9ec0*/  ISETP.LT.OR P5, PT, R33, 0x1, !P4 ;  /* 0x000000012100780c */ /* 0x000fe200067a1670 */
[-C--:B------:R-:W-:Y:S01]  /*9ed0*/  FMUL R177, R177, R10.reuse ;  /* 0x0000000ab1b17220 */ /* 0x080fe20000400000 */
[C---:B------:R-:W-:Y:S01]  /*9ee0*/  ISETP.LT.OR P6, PT, R33.reuse, 0x1, !P2 ;  /* 0x000000012100780c */ /* 0x040fe200057c1670 */
[----:B------:R-:W-:Y:S01]  /*9ef0*/  @!P1 STG.E.U8 desc[UR48][R26.64], R185 ;  /* 0x000000b91a009986 */ /* 0x000fe2000c101130 */
[----:B------:R-:W-:Y:S01]  /*9f00*/  ISETP.LT.OR P4, PT, R33, 0x9, !P4 ;  /* 0x000000092100780c */ /* 0x000fe20006781670 */
[----:B------:R-:W-:Y:S01]  /*9f10*/  FMUL R176, R176, R10 ;  /* 0x0000000ab0b07220 */ /* 0x000fe20000400000 */
[----:B0-----:R-:W-:Y:S01]  /*9f20*/  F2FP.SATFINITE.E4M3.F32.PACK_AB_MERGE_C R7, RZ, R184, RZ ;  /* 0x000000b8ff07723e */ /* 0x001fe200048070ff */
[----:B------:R-:W-:Y:S01]  /*9f30*/  FMUL R175, R175, R10 ;  /* 0x0000000aafaf7220 */ /* 0x000fe20000400000 */
[----:B------:R-:W-:Y:S01]  /*9f40*/  F2FP.SATFINITE.E4M3.F32.PACK_AB_MERGE_C R9, RZ, R182, RZ ;  /* 0x000000b6ff09723e */ /* 0x000fe200048070ff */
[-C--:B------:R-:W-:Y:S01]  /*9f50*/  FMUL R174, R174, R10.reuse ;  /* 0x0000000aaeae7220 */ /* 0x080fe20000400000 */
[----:B------:R-:W-:Y:S01]  /*9f60*/  ISETP.LT.OR P2, PT, R33, 0x9, !P2 ;  /* 0x000000092100780c */ /* 0x000fe20005741670 */
[----:B------:R0:W-:Y:S01]  /*9f70*/  @!P0 STG.E.U8 desc[UR48][R26.64+0x1], R7 ;  /* 0x000001071a008986 */ /* 0x0001e2000c101130 */
[C---:B------:R-:W-:Y:S01]  /*9f80*/  ISETP.GE.AND P0, PT, R34.reuse, 0x11, PT ;  /* 0x000000112200780c */ /* 0x040fe20003f06270 */
[-C--:B------:R-:W-:Y:S01]  /*9f90*/  FMUL R173, R173, R10.reuse ;  /* 0x0000000aadad7220 */ /* 0x080fe20000400000 */
[----:B------:R-:W-:Y:S01]  /*9fa0*/  ISETP.GE.AND P1, PT, R34, 0x12, PT ;  /* 0x000000122200780c */ /* 0x000fe20003f26270 */
[----:B------:R-:W-:Y:S01]  /*9fb0*/  @!P5 STG.E.U8 desc[UR48][R28.64+0x8], R183 ;  /* 0x000008b71c00d986 */ /* 0x000fe2000c101130 */
[C---:B------:R-:W-:Y:S01]  /*9fc0*/  ISETP.LT.OR P5, PT, R33.reuse, 0x1, !P0 ;  /* 0x000000012100780c */ /* 0x040fe200047a1670 */
[-C--:B------:R-:W-:Y:S01]  /*9fd0*/  FMUL R172, R172, R10.reuse ;  /* 0x0000000aacac7220 */ /* 0x080fe20000400000 */
[----:B------:R-:W-:Y:S01]  /*9fe0*/  F2FP.SATFINITE.E4M3.F32.PACK_AB_MERGE_C R181, RZ, R181, RZ ;  /* 0x000000b5ffb5723e */ /* 0x000fe200048070ff */
[----:B------:R1:W-:Y:S01]  /*9ff0*/  @!P6 STG.E.U8 desc[UR48][R28.64+0x9], R9 ;  /* 0x000009091c00e986 */ /* 0x0003e2000c101130 */
[----:B------:R-:W-:Y:S01]  /*a000*/  ISETP.LT.OR P6, PT, R33, 0x1, !P1 ;  /* 0x000000012100780c */ /* 0x000fe20004fc1670 */
[----:B------:R-:W-:Y:S01]  /*a010*/  FMUL R171, R171, R10 ;  /* 0x0000000aabab7220 */ /* 0x000fe20000400000 */
[----:B------:R-:W-:Y:S01]  /*a020*/  F2FP.SATFINITE.E4M3.F32.PACK_AB_MERGE_C R179, RZ, R179, RZ ;  /* 0x000000b3ffb3723e */ /* 0x000fe200048070ff */
[----:B------:R-:W-:Y:S01]  /*a030*/  @!P4 STG.E.U8 desc[UR48][R26.64+0x8], R181 ;  /* 0x000008b51a00c986 */ /* 0x000fe2000c101130 */
[----:B0-----:R-:W-:Y:S01]  /*a040*/  F2FP.SATFINITE.E4M3.F32.PACK_AB_MERGE_C R7, RZ, R180, RZ ;  /* 0x000000b4ff07723e */ /* 0x001fe200048070ff */
[-C--:B------:R-:W-:Y:S01]  /*a050*/  FMUL R170, R170, R10.reuse ;  /* 0x0000000aaaaa7220 */ /* 0x080fe20000400000 */
[----:B------:R-:W-:Y:S01]  /*a060*/  ISETP.GE.AND P4, PT, R34, 0x19, PT ;  /* 0x000000192200780c */ /* 0x000fe20003f86270 */
[-C--:B------:R-:W-:Y:S01]  /*a070*/  FMUL R169, R169, R10.reuse ;  /* 0x0000000aa9a97220 */ /* 0x080fe20000400000 */
[C---:B------:R-:W-:Y:S01]  /*a080*/  ISETP.LT.OR P0, PT, R33.reuse, 0x9, !P0 ;  /* 0x000000092100780c */ /* 0x040fe20004701670 */
[----:B------:R0:W-:Y:S01]  /*a090*/  @!P2 STG.E.U8 desc[UR48][R26.64+0x9], R7 ;  /* 0x000009071a00a986 */ /* 0x0001e2000c101130 */
[----:B------:R-:W-:Y:S01]  /*a0a0*/  ISETP.LT.OR P1, PT, R33, 0x9, !P1 ;  /* 0x000000092100780c */ /* 0x000fe20004f21670 */
[----:B------:R-:W-:Y:S01]  /*a0b0*/  FMUL R168, R168, R10 ;  /* 0x0000000aa8a87220 */ /* 0x000fe20000400000 */
[----:B-1----:R-:W-:Y:S01]  /*a0c0*/  F2FP.SATFINITE.E4M3.F32.PACK_AB_MERGE_C R9, RZ, R178, RZ ;  /* 0x000000b2ff09723e */ /* 0x002fe200048070ff */
[----:B------:R-:W-:Y:S01]  /*a0d0*/  @!P5 STG.E.U8 desc[UR48][R28.64+0x10], R179 ;  /* 0x000010b31c00d986 */ /* 0x000fe2000c101130 */
[----:B------:R-:W-:Y:S01]  /*a0e0*/  ISETP.GE.AND P2, PT, R34, 0x1a, PT ;  /* 0x0000001a2200780c */ /* 0x000fe20003f46270 */
[-C--:B------:R-:W-:Y:S01]  /*a0f0*/  FMUL R167, R167, R10.reuse ;  /* 0x0000000aa7a77220 */ /* 0x080fe20000400000 */
[C---:B------:R-:W-:Y:S01]  /*a100*/  ISETP.LT.OR P5, PT, R33.reuse, 0x1, !P4 ;  /* 0x000000012100780c */ /* 0x040fe200067a1670 */
[----:B------:R1:W-:Y:S01]  /*a110*/  @!P6 STG.E.U8 desc[UR48][R28.64+0x11], R9 ;  /* 0x000011091c00e986 */ /* 0x0003e2000c101130 */
[----:B------:R-:W-:Y:S01]  /*a120*/  ISETP.LT.OR P6, PT, R33, 0x1, !P2 ;  /* 0x000000012100780c */ /* 0x000fe200057c1670 */
[-C--:B------:R-:W-:Y:S01]  /*a130*/  FMUL R166, R166, R10.reuse ;  /* 0x0000000aa6a67220 */ /* 0x080fe20000400000 */
[----:B------:R-:W-:Y:S01]  /*a140*/  F2FP.SATFINITE.E4M3.F32.PACK_AB_MERGE_C R177, RZ, R177, RZ ;  /* 0x000000b1ffb1723e */ /* 0x000fe200048070ff */
[----:B------:R-:W-:Y:S01]  /*a150*/  FMUL R165, R165, R10 ;  /* 0x0000000aa5a57220 */ /* 0x000fe20000400000 */
[----:B0-----:R-:W-:Y:S01]  /*a160*/  F2FP.SATFINITE.E4M3.F32.PACK_AB_MERGE_C R7, RZ, R176, RZ ;  /* 0x000000b0ff07723e */ /* 0x001fe200048070ff */
[-C--:B------:R-:W-:Y:S01]  /*a170*/  FMUL R164, R164, R10.reuse ;  /* 0x0000000aa4a47220 */ /* 0x080fe20000400000 */
[----:B------:R-:W-:Y:S01]  /*a180*/  F2FP.SATFINITE.E4M3.F32.PACK_AB_MERGE_C R175, RZ, R175, RZ ;  /* 0x000000afffaf723e */ /* 0x000fe200048070ff */
[----:B------:R-:W-:Y:S01]  /*a190*/  @!P0 STG.E.U8 desc[UR48][R26.64+0x10], R177 ;  /* 0x000010b11a008986 */ /* 0x000fe2000c101130 */
[----:B------:R-:W-:Y:S01]  /*a1a0*/  ISETP.GE.AND P0, PT, R34, 0x21, PT ;  /* 0x000000212200780c */ /* 0x000fe20003f06270 */
[----:B------:R-:W-:Y:S01]  /*a1b0*/  FMUL R163, R163, R10 ;  /* 0x0000000aa3a37220 */ /* 0x000fe20000400000 */
[C---:B------:R-:W-:Y:S01]  /*a1c0*/  ISETP.LT.OR P4, PT, R33.reuse, 0x9, !P4 ;  /* 0x000000092100780c */ /* 0x040fe20006781670 */
[----:B------:R0:W-:Y:S01]  /*a1d0*/  @!P1 STG.E.U8 desc[UR48][R26.64+0x11], R7 ;  /* 0x000011071a009986 */ /* 0x0001e2000c101130 */
[----:B-1----:R-:W-:Y:S01]  /*a1e0*/  F2FP.SATFINITE.E4M3.F32.PACK_AB_MERGE_C R9, RZ, R174, RZ ;  /* 0x000000aeff09723e */ /* 0x002fe200048070ff */
[-C--:B------:R-:W-:Y:S01]  /*a1f0*/  FMUL R162, R162, R10.reuse ;  /* 0x0000000aa2a27220 */ /* 0x080fe20000400000 */
[----:B------:R-:W-:Y:S01]  /*a200*/  ISETP.LT.OR P2, PT, R33, 0x9, !P2 ;  /* 0x000000092100780c */ /* 0x000fe20005741670 */
        /* <DEDUP_REMOVED lines=139> */
[C---:B------:R-:W-:Y:S01]  /*aac0*/  ISETP.LT.OR P1, PT, R33.reuse, 0x9, !P1 ;  /* 0x000000092100780c */ /* 0x040fe20004f21670 */
        /* <DEDUP_REMOVED lines=15> */
[----:B------:R-:W-:Y:S01]  /*abc0*/  ISETP.LT.OR P4, PT, R33, 0x9, !P4 ;  /* 0x000000092100780c */ /* 0x000fe20006781670 */
        /* <DEDUP_REMOVED lines=17> */
[----:B------:R-:W-:Y:S01]  /*ace0*/  ISETP.LT.OR P0, PT, R33, 0x9, !P0 ;  /* 0x000000092100780c */ /* 0x000fe20004701670 */
[----:B------:R-:W-:Y:S01]  /*acf0*/  FMUL R21, R21, R10 ;  /* 0x0000000a15157220 */ /* 0x000fe20000400000 */
[----:B------:R-:W-:Y:S01]  /*ad00*/  ISETP.LT.OR P5, PT, R33, 0x9, !P5 ;  /* 0x000000092100780c */ /* 0x000fe20006fa1670 */
[----:B------:R0:W-:Y:S01]  /*ad10*/  @!P2 STG.E.U8 desc[UR48][R26.64+0x59], R7 ;  /* 0x000059071a00a986 */ /* 0x0001e2000c101130 */
[----:B-1----:R-:W-:Y:S01]  /*ad20*/  F2FP.SATFINITE.E4M3.F32.PACK_AB_MERGE_C R9, RZ, R138, RZ ;  /* 0x0000008aff09723e */ /* 0x002fe200048070ff */
[-C--:B------:R-:W-:Y:S01]  /*ad30*/  FMUL R20, R20, R10.reuse ;  /* 0x0000000a14147220 */ /* 0x080fe20000400000 */
[----:B------:R-:W-:Y:S01]  /*ad40*/  F2FP.SATFINITE.E4M3.F32.PACK_AB_MERGE_C R137, RZ, R137, RZ ;  /* 0x00000089ff89723e */ /* 0x000fe200048070ff */
[----:B------:R-:W-:Y:S01]  /*ad50*/  @!P1 STG.E.U8 desc[UR48][R28.64+0x60], R139 ;  /* 0x0000608b1c009986 */ /* 0x000fe2000c101130 */
[C---:B------:R-:W-:Y:S01]  /*ad60*/  ISETP.GE.AND P1, PT, R34.reuse, 0x6a, PT ;  /* 0x0000006a2200780c */ /* 0x040fe20003f26270 */
[-C--:B------:R-:W-:Y:S01]  /*ad70*/  FMUL R19, R19, R10.reuse ;  /* 0x0000000a13137220 */ /* 0x080fe20000400000 */
[----:B------:R-:W-:Y:S01]  /*ad80*/  F2FP.SATFINITE.E4M3.F32.PACK_AB_MERGE_C R135, RZ, R135, RZ ;  /* 0x00000087ff87723e */ /* 0x000fe200048070ff */
[----:B------:R1:W-:Y:S01]  /*ad90*/  @!P6 STG.E.U8 desc[UR48][R28.64+0x61], R9 ;  /* 0x000061091c00e986 */ /* 0x0003e2000c101130 */
[----:B------:R-:W-:Y:S01]  /*ada0*/  ISETP.GE.AND P6, PT, R34, 0x69, PT ;  /* 0x000000692200780c */ /* 0x000fe20003fc6270 */
[-C--:B------:R-:W-:Y:S01]  /*adb0*/  FMUL R18, R18, R10.reuse ;  /* 0x0000000a12127220 */ /* 0x080fe20000400000 */
[C---:B------:R-:W-:Y:S01]  /*adc0*/  ISETP.LT.OR P4, PT, R33.reuse, 0x1, !P1 ;  /* 0x000000012100780c */ /* 0x040fe20004f81670 */
[----:B------:R-:W-:Y:S01]  /*add0*/  @!P0 STG.E.U8 desc[UR48][R26.64+0x60], R137 ;  /* 0x000060891a008986 */ /* 0x000fe2000c101130 */
[----:B------:R-:W-:Y:S01]  /*ade0*/  ISETP.LT.OR P2, PT, R33, 0x1, !P6 ;  /* 0x000000012100780c */ /* 0x000fe20007741670 */
[----:B------:R-:W-:Y:S01]  /*adf0*/  FMUL R17, R17, R10 ;  /* 0x0000000a11117220 */ /* 0x000fe20000400000 */
[----:B0-----:R-:W-:Y:S01]  /*ae00*/  F2FP.SATFINITE.E4M3.F32.PACK_AB_MERGE_C R7, RZ, R136, RZ ;  /* 0x00000088ff07723e */ /* 0x001fe200048070ff */
[-C--:B------:R-:W-:Y:S01]  /*ae10*/  FMUL R16, R16, R10.reuse ;  /* 0x0000000a10107220 */ /* 0x080fe20000400000 */
[C---:B------:R-:W-:Y:S01]  /*ae20*/  ISETP.LT.OR P0, PT, R33.reuse, 0x9, !P6 ;  /* 0x000000092100780c */ /* 0x040fe20007701670 */
[----:B------:R-:W-:Y:S01]  /*ae30*/  FMUL R14, R14, R10 ;  /* 0x0000000a0e0e7220 */ /* 0x000fe20000400000 */
[----:B------:R-:W-:Y:S01]  /*ae40*/  ISETP.LT.OR P1, PT, R33, 0x9, !P1 ;  /* 0x000000092100780c */ /* 0x000fe20004f21670 */
[----:B------:R0:W-:Y:S01]  /*ae50*/  @!P5 STG.E.U8 desc[UR48][R26.64+0x61], R7 ;  /* 0x000061071a00d986 */ /* 0x0001e2000c101130 */
[----:B-1----:R-:W-:Y:S01]  /*ae60*/  F2FP.SATFINITE.E4M3.F32.PACK_AB_MERGE_C R9, RZ, R134, RZ ;  /* 0x00000086ff09723e */ /* 0x002fe200048070ff */
[-C--:B------:R-:W-:Y:S01]  /*ae70*/  FMUL R15, R15, R10.reuse ;  /* 0x0000000a0f0f7220 */ /* 0x080fe20000400000 */
[----:B------:R-:W-:Y:S01]  /*ae80*/  F2FP.SATFINITE.E4M3.F32.PACK_AB_MERGE_C R133, RZ, R133, RZ ;  /* 0x00000085ff85723e */ /* 0x000fe200048070ff */
[-C--:B------:R-:W-:Y:S01]  /*ae90*/  FMUL R13, R13, R10.reuse ;  /* 0x0000000a0d0d7220 */ /* 0x080fe20000400000 */
[----:B------:R-:W-:Y:S01]  /*aea0*/  F2FP.SATFINITE.E4M3.F32.PACK_AB_MERGE_C R131, RZ, R131, RZ ;  /* 0x00000083ff83723e */ /* 0x000fe200048070ff */
[----:B------:R-:W-:Y:S01]  /*aeb0*/  @!P2 STG.E.U8 desc[UR48][R28.64+0x68], R135 ;  /* 0x000068871c00a986 */ /* 0x000fe2000c101130 */
[----:B------:R-:W-:Y:S01]  /*aec0*/  ISETP.GE.AND P2, PT, R34, 0x72, PT ;  /* 0x000000722200780c */ /* 0x000fe20003f46270 */
[----:B------:R-:W-:Y:S01]  /*aed0*/  FMUL R12, R12, R10 ;  /* 0x0000000a0c0c7220 */ /* 0x000fe20000400000 */
[----:B------:R-:W-:Y:S01]  /*aee0*/  F2FP.SATFINITE.E4M3.F32.PACK_AB_MERGE_C R129, RZ, R129, RZ ;  /* 0x00000081ff81723e */ /* 0x000fe200048070ff */
[----:B------:R1:W-:Y:S01]  /*aef0*/  @!P4 STG.E.U8 desc[UR48][R28.64+0x69], R9 ;  /* 0x000069091c00c986 */ /* 0x0003e2000c101130 */
[----:B------:R-:W-:-:S02]  /*af00*/  ISETP.GE.AND P4, PT, R34, 0x71, PT ;  /* 0x000000712200780c */ /* 0x000fc40003f86270 */
[C---:B------:R-:W-:Y:S01]  /*af10*/  ISETP.LT.OR P6, PT, R33.reuse, 0x1, !P2 ;  /* 0x000000012100780c */ /* 0x040fe200057c1670 */
[----:B------:R-:W-:Y:S01]  /*af20*/  @!P0 STG.E.U8 desc[UR48][R26.64+0x68], R133 ;  /* 0x000068851a008986 */ /* 0x000fe2000c101130 */
[C---:B------:R-:W-:Y:S02]  /*af30*/  ISETP.LT.OR P5, PT, R33.reuse, 0x1, !P4 ;  /* 0x000000012100780c */ /* 0x040fe400067a1670 */
[----:B------:R-:W-:Y:S02]  /*af40*/  ISETP.LT.OR P4, PT, R33, 0x9, !P4 ;  /* 0x000000092100780c */ /* 0x000fe40006781670 */
[----:B0-----:R-:W-:Y:S02]  /*af50*/  F2FP.SATFINITE.E4M3.F32.PACK_AB_MERGE_C R7, RZ, R132, RZ ;  /* 0x00000084ff07723e */ /* 0x001fe400048070ff */
[C---:B------:R-:W-:Y:S02]  /*af60*/  ISETP.GE.AND P0, PT, R34.reuse, 0x7a, PT ;  /* 0x0000007a2200780c */ /* 0x040fe40003f06270 */
[----:B-1----:R-:W-:Y:S01]  /*af70*/  F2FP.SATFINITE.E4M3.F32.PACK_AB_MERGE_C R9, RZ, R130, RZ ;  /* 0x00000082ff09723e */ /* 0x002fe200048070ff */
[----:B------:R0:W-:Y:S01]  /*af80*/  @!P1 STG.E.U8 desc[UR48][R26.64+0x69], R7 ;  /* 0x000069071a009986 */ /* 0x0001e2000c101130 */
[----:B------:R-:W-:-:S02]  /*af90*/  ISETP.GE.AND P1, PT, R34, 0x79, PT ;  /* 0x000000792200780c */ /* 0x000fc40003f26270 */
[C---:B------:R-:W-:Y:S01]  /*afa0*/  ISETP.LT.OR P2, PT, R33.reuse, 0x9, !P2 ;  /* 0x000000092100780c */ /* 0x040fe20005741670 */
[----:B------:R-:W-:Y:S01]  /*afb0*/  @!P5 STG.E.U8 desc[UR48][R28.64+0x70], R131 ;  /* 0x000070831c00d986 */ /* 0x000fe2000c101130 */
[C---:B------:R-:W-:Y:S02]  /*afc0*/  ISETP.LT.OR P5, PT, R33.reuse, 0x1, !P0 ;  /* 0x000000012100780c */ /* 0x040fe400047a1670 */
[----:B------:R-:W-:Y:S01]  /*afd0*/  F2FP.SATFINITE.E4M3.F32.PACK_AB_MERGE_C R127, RZ, R127, RZ ;  /* 0x0000007fff7f723e */ /* 0x000fe200048070ff */
[----:B------:R1:W-:Y:S01]  /*afe0*/  @!P6 STG.E.U8 desc[UR48][R28.64+0x71], R9 ;  /* 0x000071091c00e986 */ /* 0x0003e2000c101130 */
[----:B------:R-:W-:Y:S02]  /*aff0*/  F2FP.SATFINITE.E4M3.F32.PACK_AB_MERGE_C R125, RZ, R125, RZ ;  /* 0x0000007dff7d723e */ /* 0x000fe400048070ff */
[C---:B------:R-:W-:Y:S01]  /*b000*/  ISETP.LT.OR P0, PT, R33.reuse, 0x9, !P0 ;  /* 0x000000092100780c */ /* 0x040fe20004701670 */
[----:B------:R-:W-:Y:S01]  /*b010*/  @!P4 STG.E.U8 desc[UR48][R26.64+0x70], R129 ;  /* 0x000070811a00c986 */ /* 0x000fe2000c101130 */
[----:B------:R-:W-:-:S02]  /*b020*/  ISETP.LT.OR P4, PT, R33, 0x1, !P1 ;  /* 0x000000012100780c */ /* 0x000fc40004f81670 */
[C---:B------:R-:W-:Y:S02]  /*b030*/  ISETP.LT.OR P1, PT, R33.reuse, 0x9, !P1 ;  /* 0x000000092100780c */ /* 0x040fe40004f21670 */
[----:B0-----:R-:W-:Y:S02]  /*b040*/  F2FP.SATFINITE.E4M3.F32.PACK_AB_MERGE_C R7, RZ, R128, RZ ;  /* 0x00000080ff07723e */ /* 0x001fe400048070ff */
[----:B------:R-:W-:Y:S02]  /*b050*/  F2FP.SATFINITE.E4M3.F32.PACK_AB_MERGE_C R25, RZ, R124, RZ ;  /* 0x0000007cff19723e */ /* 0x000fe400048070ff */
[----:B-1----:R-:W-:Y:S01]  /*b060*/  F2FP.SATFINITE.E4M3.F32.PACK_AB_MERGE_C R9, RZ, R126, RZ ;  /* 0x0000007eff09723e */ /* 0x002fe200048070ff */
[----:B------:R0:W-:Y:S01]  /*b070*/  @!P2 STG.E.U8 desc[UR48][R26.64+0x71], R7 ;  /* 0x000071071a00a986 */ /* 0x0001e2000c101130 */
[----:B------:R-:W-:Y:S02]  /*b080*/  ISETP.GE.AND P2, PT, R34, 0x81, PT ;  /* 0x000000812200780c */ /* 0x000fe40003f46270 */
[----:B------:R-:W-:Y:S01]  /*b090*/  F2FP.SATFINITE.E4M3.F32.PACK_AB_MERGE_C R123, RZ, R123, RZ ;  /* 0x0000007bff7b723e */ /* 0x000fe200048070ff */
[----:B------:R-:W-:Y:S01]  /*b0a0*/  @!P4 STG.E.U8 desc[UR48][R28.64+0x78], R127 ;  /* 0x0000787f1c00c986 */ /* 0x000fe2000c101130 */
[----:B------:R-:W-:-:S02]  /*b0b0*/  ISETP.LT.OR P4, PT, R33, 0x1, !P2 ;  /* 0x000000012100780c */ /* 0x000fc40005781670 */
[C---:B------:R-:W-:Y:S01]  /*b0c0*/  ISETP.LT.OR P2, PT, R33.reuse, 0x9, !P2 ;  /* 0x000000092100780c */ /* 0x040fe20005741670 */
[----:B------:R1:W-:Y:S01]  /*b0d0*/  @!P5 STG.E.U8 desc[UR48][R28.64+0x79], R9 ;  /* 0x000079091c00d986 */ /* 0x0003e2000c101130 */
[----:B------:R-:W-:Y:S02]  /*b0e0*/  F2FP.SATFINITE.E4M3.F32.PACK_AB_MERGE_C R121, RZ, R121, RZ ;  /* 0x00000079ff79723e */ /* 0x000fe400048070ff */
[----:B------:R-:W-:Y:S01]  /*b0f0*/  F2FP.SATFINITE.E4M3.F32.PACK_AB_MERGE_C R119, RZ, R119, RZ ;  /* 0x00000077ff77723e */ /* 0x000fe200048070ff */
[----:B------:R-:W-:Y:S01]  /*b100*/  @!P1 STG.E.U8 desc[UR48][R26.64+0x78], R125 ;  /* 0x0000787d1a009986 */ /* 0x000fe2000c101130 */
[----:B------:R-:W-:Y:S02]  /*b110*/  ISETP.GE.AND P1, PT, R34, 0x82, PT ;  /* 0x000000822200780c */ /* 0x000fe40003f26270 */
[----:B0-----:R-:W-:Y:S01]  /*b120*/  F2FP.SATFINITE.E4M3.F32.PACK_AB_MERGE_C R7, RZ, R122, RZ ;  /* 0x0000007aff07723e */ /* 0x001fe200048070ff */
[----:B------:R0:W-:Y:S01]  /*b130*/  @!P0 STG.E.U8 desc[UR48][R26.64+0x79], R25 ;  /* 0x000079191a008986 */ /* 0x0001e2000c101130 */
[----:B------:R-:W-:-:S02]  /*b140*/  ISETP.LT.OR P5, PT, R33, 0x1, !P1 ;  /* 0x000000012100780c */ /* 0x000fc40004fa1670 */
[C---:B------:R-:W-:Y:S01]  /*b150*/  ISETP.LT.OR P1, PT, R33.reuse, 0x9, !P1 ;  /* 0x000000092100780c */ /* 0x040fe20004f21670 */
[----:B------:R-:W-:Y:S01]  /*b160*/  @!P4 STG.E.U8 desc[UR48][R28.64+0x80], R123 ;  /* 0x0000807b1c00c986 */ /* 0x000fe2000c101130 */
[C---:B------:R-:W-:Y:S02]  /*b170*/  ISETP.GE.AND P4, PT, R34.reuse, 0x8a, PT ;  /* 0x0000008a2200780c */ /* 0x040fe40003f86270 */
[----:B------:R-:W-:Y:S02]  /*b180*/  ISETP.GE.AND P0, PT, R34, 0x89, PT ;  /* 0x000000892200780c */ /* 0x000fe40003f06270 */
[----:B-1----:R-:W-:Y:S02]  /*b190*/  F2FP.SATFINITE.E4M3.F32.PACK_AB_MERGE_C R9, RZ, R120, RZ ;  /* 0x00000078ff09723e */ /* 0x002fe400048070ff */
[C---:B------:R-:W-:Y:S02]  /*b1a0*/  ISETP.LT.OR P6, PT, R33.reuse, 0x1, !P0 ;  /* 0x000000012100780c */ /* 0x040fe400047c1670 */
[C---:B------:R-:W-:Y:S01]  /*b1b0*/  ISETP.LT.OR P0, PT, R33.reuse, 0x9, !P0 ;  /* 0x000000092100780c */ /* 0x040fe20004701670 */
[----:B------:R1:W-:Y:S01]  /*b1c0*/  @!P5 STG.E.U8 desc[UR48][R28.64+0x81], R7 ;  /* 0x000081071c00d986 */ /* 0x0003e2000c101130 */
[----:B------:R-:W-:-:S02]  /*b1d0*/  ISETP.LT.OR P5, PT, R33, 0x9, !P4 ;  /* 0x000000092100780c */ /* 0x000fc400067a1670 */
[----:B------:R-:W-:Y:S01]  /*b1e0*/  F2FP.SATFINITE.E4M3.F32.PACK_AB_MERGE_C R117, RZ, R117, RZ ;  /* 0x00000075ff75723e */ /* 0x000fe200048070ff */
[----:B------:R-:W-:Y:S01]  /*b1f0*/  @!P2 STG.E.U8 desc[UR48][R26.64+0x80], R121 ;  /* 0x000080791a00a986 */ /* 0x000fe2000c101130 */
[----:B------:R-:W-:Y:S02]  /*b200*/  ISETP.LT.OR P2, PT, R33, 0x1, !P4 ;  /* 0x000000012100780c */ /* 0x000fe40006741670 */
[C---:B------:R-:W-:Y:S01]  /*b210*/  ISETP.GE.AND P4, PT, R34.reuse, 0x92, PT ;  /* 0x000000922200780c */ /* 0x040fe20003f86270 */
[----:B------:R2:W-:Y:S01]  /*b220*/  @!P1 STG.E.U8 desc[UR48][R26.64+0x81], R9 ;  /* 0x000081091a009986 */ /* 0x0005e2000c101130 */
[----:B------:R-:W-:Y:S02]  /*b230*/  ISETP.GE.AND P1, PT, R34, 0x91, PT ;  /* 0x000000912200780c */ /* 0x000fe40003f26270 */
[----:B0-----:R-:W-:Y:S01]  /*b240*/  F2FP.SATFINITE.E4M3.F32.PACK_AB_MERGE_C R25, RZ, R114, RZ ;  /* 0x00000072ff19723e */ /* 0x001fe200048070ff */
[----:B------:R-:W-:Y:S01]  /*b250*/  @!P6 STG.E.U8 desc[UR48][R28.64+0x88], R119 ;  /* 0x000088771c00e986 */ /* 0x000fe2000c101130 */
[----:B-1----:R-:W-:-:S02]  /*b260*/  F2FP.SATFINITE.E4M3.F32.PACK_AB_MERGE_C R7, RZ, R118, RZ ;  /* 0x00000076ff07723e */ /* 0x002fc400048070ff */
[C---:B------:R-:W-:Y:S02]  /*b270*/  ISETP.LT.OR P6, PT, R33.reuse, 0x1, !P1 ;  /* 0x000000012100780c */ /* 0x040fe40004fc1670 */
[----:B------:R-:W-:Y:S01]  /*b280*/  F2FP.SATFINITE.E4M3.F32.PACK_AB_MERGE_C R115, RZ, R115, RZ ;  /* 0x00000073ff73723e */ /* 0x000fe200048070ff */
[----:B------:R0:W-:Y:S01]  /*b290*/  @!P2 STG.E.U8 desc[UR48][R28.64+0x89], R7 ;  /* 0x000089071c00a986 */ /* 0x0001e2000c101130 */
[C---:B------:R-:W-:Y:S02]  /*b2a0*/  ISETP.LT.OR P2, PT, R33.reuse, 0x1, !P4 ;  /* 0x000000012100780c */ /* 0x040fe40006741670 */
[----:B--2---:R-:W-:Y:S01]  /*b2b0*/  F2FP.SATFINITE.E4M3.F32.PACK_AB_MERGE_C R9, RZ, R116, RZ ;  /* 0x00000074ff09723e */ /* 0x004fe200048070ff */
[----:B------:R-:W-:Y:S01]  /*b2c0*/  @!P0 STG.E.U8 desc[UR48][R26.64+0x88], R117 ;  /* 0x000088751a008986 */ /* 0x000fe2000c101130 */
[C---:B------:R-:W-:Y:S02]  /*b2d0*/  ISETP.LT.OR P1, PT, R33.reuse, 0x9, !P1 ;  /* 0x000000092100780c */ /* 0x040fe40004f21670 */
[----:B------:R-:W-:Y:S01]  /*b2e0*/  ISETP.GE.AND P0, PT, R34, 0x99, PT ;  /* 0x000000992200780c */ /* 0x000fe20003f06270 */
[----:B------:R1:W-:Y:S01]  /*b2f0*/  @!P5 STG.E.U8 desc[UR48][R26.64+0x89], R9 ;  /* 0x000089091a00d986 */ /* 0x0003e2000c101130 */
[----:B------:R-:W-:-:S02]  /*b300*/  ISETP.LT.OR P5, PT, R33, 0x9, !P4 ;  /* 0x000000092100780c */ /* 0x000fc400067a1670 */
[----:B------:R-:W-:Y:S01]  /*b310*/  ISETP.GE.AND P4, PT, R34, 0x9a, PT ;  /* 0x0000009a2200780c */ /* 0x000fe20003f86270 */
[----:B------:R-:W-:Y:S01]  /*b320*/  @!P6 STG.E.U8 desc[UR48][R28.64+0x90], R115 ;  /* 0x000090731c00e986 */ /* 0x000fe2000c101130 */
[C---:B------:R-:W-:Y:S02]  /*b330*/  ISETP.LT.OR P6, PT, R33.reuse, 0x1, !P0 ;  /* 0x000000012100780c */ /* 0x040fe400047c1670 */
[----:B------:R-:W-:Y:S01]  /*b340*/  F2FP.SATFINITE.E4M3.F32.PACK_AB_MERGE_C R113, RZ, R113, RZ ;  /* 0x00000071ff71723e */ /* 0x000fe200048070ff */
[----:B------:R-:W-:Y:S01]  /*b350*/  @!P2 STG.E.U8 desc[UR48][R28.64+0x91], R25 ;  /* 0x000091191c00a986 */ /* 0x000fe2000c101130 */
[----:B------:R-:W-:Y:S02]  /*b360*/  ISETP.LT.OR P2, PT, R33, 0x1, !P4 ;  /* 0x000000012100780c */ /* 0x000fe40006741670 */
[----:B0-----:R-:W-:Y:S01]  /*b370*/  F2FP.SATFINITE.E4M3.F32.PACK_AB_MERGE_C R7, RZ, R112, RZ ;  /* 0x00000070ff07723e */ /* 0x001fe200048070ff */
[----:B------:R-:W-:Y:S01]  /*b380*/  @!P1 STG.E.U8 desc[UR48][R26.64+0x90], R113 ;  /* 0x000090711a009986 */ /* 0x000fe2000c101130 */
[----:B-1----:R-:W-:-:S02]  /*b390*/  F2FP.SATFINITE.E4M3.F32.PACK_AB_MERGE_C R9, RZ, R22, RZ ;  /* 0x00000016ff09723e */ /* 0x002fc400048070ff */
[----:B------:R-:W-:Y:S01]  /*b3a0*/  F2FP.SATFINITE.E4M3.F32.PACK_AB_MERGE_C R23, RZ, R23, RZ ;  /* 0x00000017ff17723e */ /* 0x000fe200048070ff */
[----:B------:R0:W-:Y:S01]  /*b3b0*/  @!P5 STG.E.U8 desc[UR48][R26.64+0x91], R7 ;  /* 0x000091071a00d986 */ /* 0x0001e2000c101130 */
[C---:B------:R-:W-:Y:S02]  /*b3c0*/  ISETP.LT.OR P0, PT, R33.reuse, 0x9, !P0 ;  /* 0x000000092100780c */ /* 0x040fe40004701670 */
[----:B------:R-:W-:Y:S01]  /*b3d0*/  ISETP.LT.OR P1, PT, R33, 0x9, !P4 ;  /* 0x000000092100780c */ /* 0x000fe20006721670 */
[----:B------:R-:W-:Y:S01]  /*b3e0*/  @!P6 STG.E.U8 desc[UR48][R28.64+0x98], R23 ;  /* 0x000098171c00e986 */ /* 0x000fe2000c101130 */
[C---:B------:R-:W-:Y:S02]  /*b3f0*/  ISETP.GE.AND P4, PT, R34.reuse, 0xa2, PT ;  /* 0x000000a22200780c */ /* 0x040fe40003f86270 */
[----:B------:R-:W-:Y:S01]  /*b400*/  F2FP.SATFINITE.E4M3.F32.PACK_AB_MERGE_C R21, RZ, R21, RZ ;  /* 0x00000015ff15723e */ /* 0x000fe200048070ff */
[----:B------:R1:W-:Y:S01]  /*b410*/  @!P2 STG.E.U8 desc[UR48][R28.64+0x99], R9 ;  /* 0x000099091c00a986 */ /* 0x0003e2000c101130 */
[----:B------:R-:W-:-:S02]  /*b420*/  ISETP.GE.AND P2, PT, R34, 0xa1, PT ;  /* 0x000000a12200780c */ /* 0x000fc40003f46270 */
[C---:B------:R-:W-:Y:S02]  /*b430*/  ISETP.LT.OR P6, PT, R33.reuse, 0x1, !P4 ;  /* 0x000000012100780c */ /* 0x040fe400067c1670 */
[C---:B------:R-:W-:Y:S01]  /*b440*/  ISETP.LT.OR P5, PT, R33.reuse, 0x1, !P2 ;  /* 0x000000012100780c */ /* 0x040fe200057a1670 */
[----:B------:R-:W-:Y:S01]  /*b450*/  @!P0 STG.E.U8 desc[UR48][R26.64+0x98], R21 ;  /* 0x000098151a008986 */ /* 0x000fe2000c101130 */
[----:B0-----:R-:W-:Y:S02]  /*b460*/  F2FP.SATFINITE.E4M3.F32.PACK_AB_MERGE_C R7, RZ, R20, RZ ;  /* 0x00000014ff07723e */ /* 0x001fe400048070ff */
[----:B------:R-:W-:Y:S02]  /*b470*/  F2FP.SATFINITE.E4M3.F32.PACK_AB_MERGE_C R19, RZ, R19, RZ ;  /* 0x00000013ff13723e */ /* 0x000fe400048070ff */
[----:B------:R-:W-:Y:S01]  /*b480*/  ISETP.LT.OR P0, PT, R33, 0x9, !P2 ;  /* 0x000000092100780c */ /* 0x000fe20005701670 */
[----:B------:R0:W-:Y:S01]  /*b490*/  @!P1 STG.E.U8 desc[UR48][R26.64+0x99], R7 ;  /* 0x000099071a009986 */ /* 0x0001e2000c101130 */
[----:B-1----:R-:W-:-:S02]  /*b4a0*/  F2FP.SATFINITE.E4M3.F32.PACK_AB_MERGE_C R9, RZ, R18, RZ ;  /* 0x00000012ff09723e */ /* 0x002fc400048070ff */
[C---:B------:R-:W-:Y:S02]  /*b4b0*/  ISETP.GE.AND P1, PT, R34.reuse, 0xaa, PT ;  /* 0x000000aa2200780c */ /* 0x040fe40003f26270 */
[----:B------:R-:W-:Y:S01]  /*b4c0*/  ISETP.GE.AND P2, PT, R34, 0xa9, PT ;  /* 0x000000a92200780c */ /* 0x000fe20003f46270 */
[----:B------:R-:W-:Y:S01]  /*b4d0*/  @!P5 STG.E.U8 desc[UR48][R28.64+0xa0], R19 ;  /* 0x0000a0131c00d986 */ /* 0x000fe2000c101130 */
[C---:B------:R-:W-:Y:S02]  /*b4e0*/  ISETP.LT.OR P4, PT, R33.reuse, 0x9, !P4 ;  /* 0x000000092100780c */ /* 0x040fe40006781670 */
[C---:B------:R-:W-:Y:S01]  /*b4f0*/  ISETP.LT.OR P5, PT, R33.reuse, 0x1, !P2 ;  /* 0x000000012100780c */ /* 0x040fe200057a1670 */
[----:B------:R1:W-:Y:S01]  /*b500*/  @!P6 STG.E.U8 desc[UR48][R28.64+0xa1], R9 ;  /* 0x0000a1091c00e986 */ /* 0x0003e2000c101130 */
[C---:B------:R-:W-:Y:S02]  /*b510*/  ISETP.LT.OR P6, PT, R33.reuse, 0x1, !P1 ;  /* 0x000000012100780c */ /* 0x040fe40004fc1670 */
[----:B------:R-:W-:-:S02]  /*b520*/  ISETP.LT.OR P2, PT, R33, 0x9, !P2 ;  /* 0x000000092100780c */ /* 0x000fc40005741670 */
[----:B------:R-:W-:Y:S02]  /*b530*/  ISETP.LT.OR P1, PT, R33, 0x9, !P1 ;  /* 0x000000092100780c */ /* 0x000fe40004f21670 */
[----:B------:R-:W-:Y:S02]  /*b540*/  F2FP.SATFINITE.E4M3.F32.PACK_AB_MERGE_C R17, RZ, R17, RZ ;  /* 0x00000011ff11723e */ /* 0x000fe400048070ff */
[----:B0-----:R-:W-:Y:S02]  /*b550*/  F2FP.SATFINITE.E4M3.F32.PACK_AB_MERGE_C R7, RZ, R16, RZ ;  /* 0x00000010ff07723e */ /* 0x001fe400048070ff */
[----:B------:R-:W-:Y:S01]  /*b560*/  F2FP.SATFINITE.E4M3.F32.PACK_AB_MERGE_C R15, RZ, R15, RZ ;  /* 0x0000000fff0f723e */ /* 0x000fe200048070ff */
[----:B------:R0:W-:Y:S01]  /*b570*/  @!P0 STG.E.U8 desc[UR48][R26.64+0xa0], R17 ;  /* 0x0000a0111a008986 */ /* 0x0001e2000c101130 */
[----:B-1----:R-:W-:Y:S02]  /*b580*/  F2FP.SATFINITE.E4M3.F32.PACK_AB_MERGE_C R9, RZ, R14, RZ ;  /* 0x0000000eff09723e */ /* 0x002fe400048070ff */
[----:B------:R-:W-:Y:S01]  /*b590*/  F2FP.SATFINITE.E4M3.F32.PACK_AB_MERGE_C R13, RZ, R13, RZ ;  /* 0x0000000dff0d723e */ /* 0x000fe200048070ff */
[----:B------:R0:W-:Y:S01]  /*b5a0*/  @!P4 STG.E.U8 desc[UR48][R26.64+0xa1], R7 ;  /* 0x0000a1071a00c986 */ /* 0x0001e2000c101130 */
[----:B------:R-:W-:-:S03]  /*b5b0*/  F2FP.SATFINITE.E4M3.F32.PACK_AB_MERGE_C R19, RZ, R12, RZ ;  /* 0x0000000cff13723e */ /* 0x000fc600048070ff */
[----:B------:R0:W-:Y:S04]  /*b5c0*/  @!P6 STG.E.U8 desc[UR48][R28.64+0xa9], R9 ;  /* 0x0000a9091c00e986 */ /* 0x0001e8000c101130 */
[----:B------:R0:W-:Y:S04]  /*b5d0*/  @!P5 STG.E.U8 desc[UR48][R28.64+0xa8], R15 ;  /* 0x0000a80f1c00d986 */ /* 0x0001e8000c101130 */
[----:B------:R0:W-:Y:S04]  /*b5e0*/  @!P2 STG.E.U8 desc[UR48][R26.64+0xa8], R13 ;  /* 0x0000a80d1a00a986 */ /* 0x0001e8000c101130 */
[----:B------:R0:W-:Y:S02]  /*b5f0*/  @!P1 STG.E.U8 desc[UR48][R26.64+0xa9], R19 ;  /* 0x0000a9131a009986 */ /* 0x0001e4000c101130 */
.L_x_215:
[----:B------:R-:W-:Y:S05]  /*b600*/  BSYNC B0 ;  /* 0x0000000000007941 */ /* 0x000fea0003800000 */
.L_x_37:
[----:B------:R-:W-:Y:S01]  /*b610*/  ULDC UR6, c[0x0][0xc] ;  /* 0x0000030000067ab9 */ /* 0x000fe20000000800 */
[----:B------:R-:W-:Y:S01]  /*b620*/  ULDC UR7, c[0x0][0x10] ;  /* 0x0000040000077ab9 */ /* 0x000fe20000000800 */
[----:B0----5:R-:W0:Y:S01]  /*b630*/  LDC R7, c[0x0][0x14] ;  /* 0x00000500ff077b82 */ /* 0x021e220000000800 */
[----:B------:R-:W-:Y:S01]  /*b640*/  UIMAD.WIDE.U32 UR6, UR6, UR7, URZ ;  /* 0x00000007060672a5 */ /* 0x000fe2000f8e003f */
[----:B---3--:R-:W-:Y:S01]  /*b650*/  PRMT R9, RZ, 0x7610, R9 ;  /* 0x00007610ff097816 */ /* 0x008fe20000000009 */
[----:B------:R-:W-:-:S04]  /*b660*/  IMAD.MOV.U32 R8, RZ, RZ, -0x1 ;  /* 0xffffffffff087424 */ /* 0x000fc800078e00ff */
[----:B0-----:R-:W-:-:S04]  /*b670*/  IMAD.WIDE.U32 R2, R7, UR6, R2 ;  /* 0x0000000607027c25 */ /* 0x001fc8000f8e0002 */
[----:B------:R-:W-:Y:S01]  /*b680*/  IMAD R7, R7, UR7, RZ ;  /* 0x0000000707077c24 */ /* 0x000fe2000f8e02ff */
[----:B------:R-:W-:Y:S02]  /*b690*/  ULDC.64 UR6, c[0x0][0x650] ;  /* 0x0001940000067ab9 */ /* 0x000fe40000000a00 */
[----:B------:R-:W-:Y:S01]  /*b6a0*/  ISETP.GE.U32.AND P0, PT, R2, UR6, PT ;  /* 0x0000000602007c0c */ /* 0x000fe2000bf06070 */
[----:B------:R-:W-:Y:S02]  /*b6b0*/  IMAD.IADD R3, R3, 0x1, R7 ;  /* 0x0000000103037824 */ /* 0x000fe400078e0207 */
[----:B------:R-:W-:-:S03]  /*b6c0*/  IMAD.MOV.U32 R7, RZ, RZ, -0x1 ;  /* 0xffffffffff077424 */ /* 0x000fc600078e00ff */
[----:B------:R-:W-:-:S13]  /*b6d0*/  ISETP.GE.U32.AND.EX P0, PT, R3, UR7, PT, P0 ;  /* 0x0000000703007c0c */ /* 0x000fda000bf06100 */
[----:B------:R-:W-:Y:S05]  /*b6e0*/  @P0 BRA `(.L_x_216) ;  /* 0x0000000400600947 */ /* 0x000fea0003800000 */
[----:B------:R-:W0:Y:S01]  /*b6f0*/  S2R R22, SR_CTAID.X ;  /* 0x0000000000167919 */ /* 0x000e220000002500 */
[----:B------:R-:W3:Y:S01]  /*b700*/  LDC.64 R16, c[0x0][0x628] ;  /* 0x00018a00ff107b82 */ /* 0x000ee20000000a00 */
[----:B------:R-:W-:Y:S01]  /*b710*/  ULDC UR5, c[0x0][0x150] ;  /* 0x0000540000057ab9 */ /* 0x000fe20000000800 */
[----:B------:R-:W-:Y:S01]  /*b720*/  IMAD.MOV.U32 R14, RZ, RZ, R2 ;  /* 0x000000ffff0e7224 */ /* 0x000fe200078e0002 */
[----:B--2---:R-:W2:Y:S01]  /*b730*/  S2R R24, SR_CTAID.Y ;  /* 0x0000000000187919 */ /* 0x004ea20000002600 */
[----:B------:R-:W-:-:S04]  /*b740*/  IMAD.MOV.U32 R15, RZ, RZ, R3 ;  /* 0x000000ffff0f7224 */ /* 0x000fc800078e0003 */
[----:B------:R-:W1:Y:S08]  /*b750*/  LDC R25, c[0x0][0x144] ;  /* 0x00005100ff197b82 */ /* 0x000e700000000800 */
[----:B------:R-:W1:Y:S08]  /*b760*/  LDC R18, c[0x0][0x630] ;  /* 0x00018c00ff127b82 */ /* 0x000e700000000800 */
[----:B------:R-:W1:Y:S01]  /*b770*/  LDC.64 R20, c[0x0][0x620] ;  /* 0x00018800ff147b82 */ /* 0x000e620000000a00 */
[----:B---3--:R-:W-:-:S04]  /*b780*/  ISETP.NE.U32.AND P0, PT, R16, RZ, PT ;  /* 0x000000ff1000720c */ /* 0x008fc80003f05070 */
[----:B------:R-:W-:Y:S02]  /*b790*/  ISETP.NE.AND.EX P0, PT, R17, RZ, PT, P0 ;  /* 0x000000ff1100720c */ /* 0x000fe40003f05300 */
[----:B0-----:R-:W-:-:S05]  /*b7a0*/  I2FP.F32.U32 R7, R22 ;  /* 0x0000001600077245 */ /* 0x001fca0000201000 */
[----:B------:R-:W-:-:S04]  /*b7b0*/  FMUL R7, R7, UR5 ;  /* 0x0000000507077c20 */ /* 0x000fc80008400000 */
[----:B------:R0:W3:Y:S02]  /*b7c0*/  F2I.U32.TRUNC.NTZ R23, R7 ;  /* 0x0000000700177305 */ /* 0x0000e4000020f000 */
[----:B--2---:R-:W-:Y:S05]  /*b7d0*/  @!P0 BRA `(.L_x_217) ;  /* 0x0000000000288947 */ /* 0x004fea0003800000 */
[----:B0-----:R-:W0:Y:S02]  /*b7e0*/  LDC R7, c[0x0][0x634] ;  /* 0x00018d00ff077b82 */ /* 0x001e240000000800 */
        /* <DEDUP_REMOVED lines=9> */
.L_x_217:
[-CC-:B-1----:R-:W-:Y:S01]  /*b880*/  SHF.R.U64 R19, R14, R18.reuse, R15.reuse ;  /* 0x000000120e137219 */ /* 0x182fe2000000120f */
[----:B----4-:R-:W1:Y:S01]  /*b890*/  LDC.64 R30, c[0x0][0x640] ;  /* 0x00019000ff1e7b82 */ /* 0x010e620000000a00 */
[----:B0-----:R-:W-:Y:S01]  /*b8a0*/  SHF.R.U32.HI R7, RZ, R18, R15 ;  /* 0x00000012ff077219 */ /* 0x001fe2000001160f */
[----:B---3--:R-:W-:Y:S01]  /*b8b0*/  IMAD.MOV R23, RZ, RZ, -R23 ;  /* 0x000000ffff177224 */ /* 0x008fe200078e0a17 */
[----:B------:R-:W-:Y:S01]  /*b8c0*/  IADD3 R13, P0, RZ, -R19, RZ ;  /* 0x80000013ff0d7210 */ /* 0x000fe20007f1e0ff */
[----:B------:R-:W-:Y:S02]  /*b8d0*/  ULDC UR5, c[0x0][0x154] ;  /* 0x0000550000057ab9 */ /* 0x000fe40000000800 */
[----:B------:R-:W-:Y:S02]  /*b8e0*/  IMAD R25, R25, R23, R22 ;  /* 0x0000001719197224 */ /* 0x000fe400078e0216 */
[----:B------:R-:W0:Y:S01]  /*b8f0*/  LDC R14, c[0x0][0x618] ;  /* 0x00018600ff0e7b82 */ /* 0x000e220000000800 */
[----:B------:R-:W-:-:S02]  /*b900*/  IMAD.X R7, RZ, RZ, ~R7, P0 ;  /* 0x000000ffff077224 */ /* 0x000fc400000e0e07 */
[----:B------:R-:W-:-:S04]  /*b910*/  IMAD.WIDE.U32 R8, R13, R20, R2 ;  /* 0x000000140d087225 */ /* 0x000fc800078e0002 */
[----:B------:R-:W-:Y:S01]  /*b920*/  IMAD R12, R7, R20, RZ ;  /* 0x00000014070c7224 */ /* 0x000fe200078e02ff */
[----:B------:R-:W2:Y:S03]  /*b930*/  LDC R26, c[0x0][0x608] ;  /* 0x00018200ff1a7b82 */ /* 0x000ea60000000800 */
[----:B------:R-:W-:Y:S02]  /*b940*/  IMAD R7, R13, R21, R12 ;  /* 0x000000150d077224 */ /* 0x000fe400078e020c */
[----:B------:R-:W-:Y:S02]  /*b950*/  IMAD.MOV.U32 R13, RZ, RZ, 0x1 ;  /* 0x00000001ff0d7424 */ /* 0x000fe400078e00ff */
[----:B------:R-:W-:Y:S01]  /*b960*/  IMAD.IADD R7, R9, 0x1, R7 ;  /* 0x0000000109077824 */ /* 0x000fe200078e0207 */
[----:B------:R-:W3:Y:S01]  /*b970*/  LDC R28, c[0x0][0x658] ;  /* 0x00019600ff1c7b82 */ /* 0x000ee20000000800 */
[----:B------:R-:W-:-:S02]  /*b980*/  I2FP.F32.U32 R9, R24 ;  /* 0x0000001800097245 */ /* 0x000fc40000201000 */
[----:B-1----:R-:W-:-:S03]  /*b990*/  ISETP.NE.U32.AND P0, PT, R30, RZ, PT ;  /* 0x000000ff1e00720c */ /* 0x002fc60003f05070 */
[----:B------:R-:W-:Y:S01]  /*b9a0*/  FMUL R12, R9, UR5 ;  /* 0x00000005090c7c20 */ /* 0x000fe20008400000 */
[----:B------:R-:W-:Y:S01]  /*b9b0*/  ISETP.NE.AND.EX P0, PT, R31, RZ, PT, P0 ;  /* 0x000000ff1f00720c */ /* 0x000fe20003f05300 */
[----:B------:R-:W1:Y:S01]  /*b9c0*/  LDC R23, c[0x0][0x148] ;  /* 0x00005200ff177b82 */ /* 0x000e620000000800 */
[-CC-:B0-----:R-:W-:Y:S01]  /*b9d0*/  SHF.R.U64 R18, R8, R14.reuse, R7.reuse ;  /* 0x0000000e08127219 */ /* 0x181fe20000001207 */
[----:B------:R0:W4:Y:S01]  /*b9e0*/  F2I.U32.TRUNC.NTZ R20, R12 ;  /* 0x0000000c00147305 */ /* 0x000122000020f000 */
[----:B------:R-:W-:Y:S01]  /*b9f0*/  SHF.R.U32.HI R7, RZ, R14, R7 ;  /* 0x0000000eff077219 */ /* 0x000fe20000011607 */
[----:B------:R-:W-:-:S04]  /*ba00*/  IMAD.MOV.U32 R9, RZ, RZ, -0x1 ;  /* 0xffffffffff097424 */ /* 0x000fc800078e00ff */
[----:B------:R-:W0:Y:S01]  /*ba10*/  LDC R22, c[0x0][0x600] ;  /* 0x00018000ff167b82 */ /* 0x000e220000000800 */
[-CC-:B--2---:R-:W-:Y:S02]  /*ba20*/  SHF.R.U64 R16, R18, R26.reuse, R7.reuse ;  /* 0x0000001a12107219 */ /* 0x184fe40000001207 */
[----:B------:R-:W-:-:S05]  /*ba30*/  SHF.R.U32.HI R7, RZ, R26, R7 ;  /* 0x0000001aff077219 */ /* 0x000fca0000011607 */
[----:B------:R-:W2:Y:S01]  /*ba40*/  LDC R29, c[0x0][0x648] ;  /* 0x00019200ff1d7b82 */ /* 0x000ea20000000800 */
[-C--:B---3--:R-:W-:Y:S02]  /*ba50*/  SHF.L.U32 R8, R9, R28.reuse, RZ ;  /* 0x0000001c09087219 */ /* 0x088fe400000006ff */
[-CC-:B------:R-:W-:Y:S02]  /*ba60*/  SHF.R.U64 R21, R16, R28.reuse, R7.reuse ;  /* 0x0000001c10157219 */ /* 0x180fe40000001207 */
[----:B------:R-:W-:Y:S02]  /*ba70*/  SHF.R.U32.HI R9, RZ, R28, R7 ;  /* 0x0000001cff097219 */ /* 0x000fe40000011607 */
[----:B------:R-:W-:Y:S01]  /*ba80*/  LOP3.LUT R27, RZ, R8, RZ, 0x33, !PT ;  /* 0x00000008ff1b7212 */ /* 0x000fe200078e33ff */
[----:B------:R-:W3:Y:S01]  /*ba90*/  LDC R33, c[0x0][0x638] ;  /* 0x00018e00ff217b82 */ /* 0x000ee20000000800 */
[----:B------:R-:W-:Y:S01]  /*baa0*/  SHF.L.U32 R28, R13, R28, RZ ;  /* 0x0000001c0d1c7219 */ /* 0x000fe200000006ff */
[----:B------:R-:W-:-:S06]  /*bab0*/  IMAD.MOV.U32 R8, RZ, RZ, R21 ;  /* 0x000000ffff087224 */ /* 0x000fcc00078e0015 */
[----:B------:R-:W0:Y:S01]  /*bac0*/  LDC R34, c[0x0][0x610] ;  /* 0x00018400ff227b82 */ /* 0x000e220000000800 */
[----:B----4-:R-:W-:Y:S05]  /*bad0*/  @!P0 BRA `(.L_x_218) ;  /* 0x0000000000288947 */ /* 0x010fea0003800000 */
[----:B------:R-:W4:Y:S02]  /*bae0*/  LDC R8, c[0x0][0x64c] ;  /* 0x00019300ff087b82 */ /* 0x000f240000000800 */
[----:B----4-:R-:W-:-:S05]  /*baf0*/  IADD3 R7, P0, R21, R8, RZ ;  /* 0x0000000815077210 */ /* 0x010fca0007f1e0ff */
[----:B------:R-:W-:-:S04]  /*bb00*/  IMAD.X R17, RZ, RZ, R9, P0 ;  /* 0x000000ffff117224 */ /* 0x000fc800000e0609 */
[----:B------:R-:W-:-:S04]  /*bb10*/  IMAD.WIDE.U32 R8, R17, R30, RZ ;  /* 0x0000001e11087225 */ /* 0x000fc800078e00ff */
[----:B0-----:R-:W-:-:S04]  /*bb20*/  IMAD.WIDE.U32 R12, P0, R7, R31, R8 ;  /* 0x0000001f070c7225 */ /* 0x001fc80007800008 */
[----:B------:R-:W-:-:S04]  /*bb30*/  IMAD.WIDE.U32 R8, R7, R30, RZ ;  /* 0x0000001e07087225 */ /* 0x000fc800078e00ff */
[----:B------:R-:W-:Y:S01]  /*bb40*/  IMAD.X R15, RZ, RZ, RZ, P0 ;  /* 0x000000ffff0f7224 */ /* 0x000fe200000e06ff */
[----:B------:R-:W-:Y:S01]  /*bb50*/  IADD3 RZ, P0, R9, R12, RZ ;  /* 0x0000000c09ff7210 */ /* 0x000fe20007f1e0ff */
[----:B------:R-:W-:-:S04]  /*bb60*/  IMAD.MOV.U32 R14, RZ, RZ, R13 ;  /* 0x000000ffff0e7224 */ /* 0x000fc800078e000d */
[----:B------:R-:W-:-:S08]  /*bb70*/  IMAD.WIDE.U32.X R8, R17, R31, R14, P0 ;  /* 0x0000001f11087225 */ /* 0x000fd000000e040e */
.L_x_218:
[----:B--2---:R-:W-:Y:S01]  /*bb80*/  SHF.R.U64 R7, R8, R29, R9 ;  /* 0x0000001d08077219 */ /* 0x004fe20000001209 */
[----:B0-----:R-:W-:Y:S01]  /*bb90*/  VIADD R9, R22, 0xffffffff ;  /* 0xffffffff16097836 */ /* 0x001fe20000000000 */
[----:B------:R-:W-:Y:S01]  /*bba0*/  LOP3.LUT R32, R16, R27, RZ, 0xc0, !PT ;  /* 0x0000001b10207212 */ /* 0x000fe200078ec0ff */
[----:B------:R-:W-:Y:S02]  /*bbb0*/  IMAD.MOV R20, RZ, RZ, -R20 ;  /* 0x000000ffff147224 */ /* 0x000fe400078e0a14 */
[----:B------:R-:W-:Y:S01]  /*bbc0*/  IMAD.MOV R8, RZ, RZ, -R7 ;  /* 0x000000ffff087224 */ /* 0x000fe200078e0a07 */
[----:B------:R-:W-:Y:S01]  /*bbd0*/  LOP3.LUT R18, R18, R9, RZ, 0xc0, !PT ;  /* 0x0000000912127212 */ /* 0x000fe200078ec0ff */
[----:B------:R-:W-:Y:S02]  /*bbe0*/  IMAD R32, R28, R7, R32 ;  /* 0x000000071c207224 */ /* 0x000fe400078e0220 */
[----:B-1----:R-:W-:Y:S02]  /*bbf0*/  @P3 IMAD R25, R23, R20, R24 ;  /* 0x0000001417193224 */ /* 0x002fe400078e0218 */
[----:B---3--:R-:W-:-:S02]  /*bc00*/  IMAD R7, R8, R33, R21 ;  /* 0x0000002108077224 */ /* 0x008fc400078e0215 */
[----:B------:R-:W-:Y:S02]  /*bc10*/  IMAD R32, R32, R34, R25 ;  /* 0x0000002220207224 */ /* 0x000fe400078e0219 */
[----:B------:R-:W-:Y:S02]  /*bc20*/  IMAD R7, R7, R22, R18 ;  /* 0x0000001607077224 */ /* 0x000fe400078e0212 */
[----:B------:R-:W-:-:S03]  /*bc30*/  IMAD.MOV.U32 R9, RZ, RZ, 0x1 ;  /* 0x00000001ff097424 */ /* 0x000fc600078e00ff */
[----:B------:R-:W-:Y:S02]  /*bc40*/  SEL R8, R7, R32, !P3 ;  /* 0x0000002007087207 */ /* 0x000fe40005800000 */
[----:B------:R-:W-:Y:S01]  /*bc50*/  SEL R32, R32, R7, !P3 ;  /* 0x0000000720207207 */ /* 0x000fe20005800000 */
[----:B------:R-:W-:-:S07]  /*bc60*/  IMAD.MOV.U32 R7, RZ, RZ, R19 ;  /* 0x000000ffff077224 */ /* 0x000fce00078e0013 */
.L_x_216:
[----:B------:R-:W-:Y:S01]  /*bc70*/  LOP3.LUT P0, RZ, R9, 0xff, RZ, 0xc0, !PT ;  /* 0x000000ff09ff7812 */ /* 0x000fe2000780c0ff */
[----:B------:R-:W-:-:S12]  /*bc80*/  IMAD.MOV.U32 R9, RZ, RZ, R32 ;  /* 0x000000ffff097224 */ /* 0x000fd800078e0020 */
[----:B------:R-:W-:Y:S05]  /*bc90*/  @P0 BRA `(.L_x_219) ;  /* 0xffffff5400540947 */ /* 0x000fea000383ffff */
[----:B------:R-:W-:Y:S05]  /*bca0*/  EXIT ;  /* 0x000000000000794d */ /* 0x000fea0003800000 */
.L_x_7:
[----:B0-----:R-:W-:Y:S01]  /*bcb0*/  ULDC.64 UR4, c[0x0][0x650] ;  /* 0x0001940000047ab9 */ /* 0x001fe20000000a00 */
        /* <DEDUP_REMOVED lines=25> */
.L_x_221:
[----:B------:R-:W0:Y:S01]  /*be50*/  LDC.64 R28, c[0x0][0x640] ;  /* 0x00019000ff1c7b82 */ /* 0x000e220000000a00 */
[-CC-:B------:R-:W-:Y:S01]  /*be60*/  SHF.R.U64 R21, R16, R6.reuse, R17.reuse ;  /* 0x0000000610157219 */ /* 0x180fe20000001211 */
[----:B------:R-:W-:Y:S01]  /*be70*/  IMAD.MOV.U32 R31, RZ, RZ, 0x1 ;  /* 0x00000001ff1f7424 */ /* 0x000fe200078e00ff */
[----:B------:R-:W-:Y:S02]  /*be80*/  SHF.R.U32.HI R5, RZ, R6, R17 ;  /* 0x00000006ff057219 */ /* 0x000fe40000011611 */
[----:B------:R-:W-:-:S03]  /*be90*/  IADD3 R15, P0, RZ, -R21, RZ ;  /* 0x80000015ff0f7210 */ /* 0x000fc60007f1e0ff */
[----:B------:R-:W1:Y:S02]  /*bea0*/  LDC R14, c[0x0][0x618] ;  /* 0x00018600ff0e7b82 */ /* 0x000e640000000800 */
[----:B------:R-:W-:Y:S02]  /*beb0*/  IMAD.X R5, RZ, RZ, ~R5, P0 ;  /* 0x000000ffff057224 */ /* 0x000fe400000e0e05 */
[----:B------:R-:W-:-:S04]  /*bec0*/  IMAD.WIDE.U32 R8, R15, R22, R2 ;  /* 0x000000160f087225 */ /* 0x000fc800078e0002 */
[----:B------:R-:W2:Y:S01]  /*bed0*/  LDC R16, c[0x0][0x608] ;  /* 0x00018200ff107b82 */ /* 0x000ea20000000800 */
[----:B------:R-:W-:-:S04]  /*bee0*/  IMAD R6, R5, R22, RZ ;  /* 0x0000001605067224 */ /* 0x000fc800078e02ff */
[----:B------:R-:W-:-:S03]  /*bef0*/  IMAD R5, R15, R23, R6 ;  /* 0x000000170f057224 */ /* 0x000fc600078e0206 */
[----:B------:R-:W3:Y:S01]  /*bf00*/  LDC R26, c[0x0][0x658] ;  /* 0x00019600ff1a7b82 */ /* 0x000ee20000000800 */
[----:B------:R-:W-:Y:S01]  /*bf10*/  IMAD.IADD R5, R9, 0x1, R5 ;  /* 0x0000000109057824 */ /* 0x000fe200078e0205 */
[----:B0-----:R-:W-:Y:S01]  /*bf20*/  ISETP.NE.U32.AND P0, PT, R28, RZ, PT ;  /* 0x000000ff1c00720c */ /* 0x001fe20003f05070 */
[----:B------:R-:W-:-:S03]  /*bf30*/  IMAD.MOV.U32 R9, RZ, RZ, -0x1 ;  /* 0xffffffffff097424 */ /* 0x000fc600078e00ff */
[----:B------:R-:W-:Y:S02]  /*bf40*/  ISETP.NE.AND.EX P0, PT, R29, RZ, PT, P0 ;  /* 0x000000ff1d00720c */ /* 0x000fe40003f05300 */
[----:B------:R-:W0:Y:S01]  /*bf50*/  LDC R24, c[0x0][0x600] ;  /* 0x00018000ff187b82 */ /* 0x000e220000000800 */
[-CC-:B-1----:R-:W-:Y:S02]  /*bf60*/  SHF.R.U64 R18, R8, R14.reuse, R5.reuse ;  /* 0x0000000e08127219 */ /* 0x182fe40000001205 */
[----:B------:R-:W-:-:S05]  /*bf70*/  SHF.R.U32.HI R5, RZ, R14, R5 ;  /* 0x0000000eff057219 */ /* 0x000fca0000011605 */
        /* <DEDUP_REMOVED lines=21> */
.L_x_222:
[----:B-1----:R-:W-:Y:S01]  /*c0d0*/  SHF.R.U64 R6, R8, R25, R9 ;  /* 0x0000001908067219 */ /* 0x002fe20000001209 */
[----:B0-----:R-:W-:Y:S01]  /*c0e0*/  VIADD R11, R24, 0xffffffff ;  /* 0xffffffff180b7836 */ /* 0x001fe20000000000 */
[----:B------:R-:W-:Y:S01]  /*c0f0*/  SHF.L.U32 R9, R31, R26, RZ ;  /* 0x0000001a1f097219 */ /* 0x000fe200000006ff */
[----:B------:R-:W-:Y:S01]  /*c100*/  @P3 IMAD R12, R13, R20, R10 ;  /* 0x000000140d0c3224 */ /* 0x000fe200078e020a */
[----:B------:R-:W-:Y:S01]  /*c110*/  LOP3.LUT R5, R22, R33, RZ, 0xc0, !PT ;  /* 0x0000002116057212 */ /* 0x000fe200078ec0ff */
[----:B------:R-:W-:Y:S01]  /*c120*/  IMAD.MOV R8, RZ, RZ, -R6 ;  /* 0x000000ffff087224 */ /* 0x000fe200078e0a06 */
[----:B------:R-:W-:Y:S01]  /*c130*/  LOP3.LUT R18, R18, R11, RZ, 0xc0, !PT ;  /* 0x0000000b12127212 */ /* 0x000fe200078ec0ff */
[----:B------:R-:W-:Y:S02]  /*c140*/  IMAD.MOV.U32 R16, RZ, RZ, R21 ;  /* 0x000000ffff107224 */ /* 0x000fe400078e0015 */
[----:B------:R-:W-:Y:S02]  /*c150*/  IMAD R9, R9, R6, R5 ;  /* 0x0000000609097224 */ /* 0x000fe400078e0205 */
[----:B--2---:R-:W-:-:S02]  /*c160*/  IMAD R5, R8, R27, R23 ;  /* 0x0000001b08057224 */ /* 0x004fc400078e0217 */
[----:B---3--:R-:W-:Y:S02]  /*c170*/  IMAD R6, R9, R30, R12 ;  /* 0x0000001e09067224 */ /* 0x008fe400078e020c */
[----:B------:R-:W-:Y:S02]  /*c180*/  IMAD.MOV.U32 R8, RZ, RZ, 0x1 ;  /* 0x00000001ff087424 */ /* 0x000fe400078e00ff */
[----:B------:R-:W-:-:S03]  /*c190*/  IMAD R9, R5, R24, R18 ;  /* 0x0000001805097224 */ /* 0x000fc600078e0212 */
[----:B------:R-:W-:Y:S02]  /*c1a0*/  PRMT R5, R8, 0x7610, R5 ;  /* 0x0000761008057816 */ /* 0x000fe40000000005 */
[----:B------:R-:W-:Y:S02]  /*c1b0*/  SEL R8, R9, R6, !P3 ;  /* 0x0000000609087207 */ /* 0x000fe40005800000 */
[----:B------:R-:W-:-:S07]  /*c1c0*/  SEL R6, R6, R9, !P3 ;  /* 0x0000000906067207 */ /* 0x000fce0005800000 */
.L_x_220:
[----:B------:R-:W-:-:S08]  /*c1d0*/  NOP ;  /* 0x0000000000007918 */ /* 0x000fd00000000000 */
[----:B------:R-:W0:-:S00]  /*c1e0*/  USETMAXREG.DEALLOC.CTAPOOL 0x28 ;  /* 0x00000028000079c8 */ /* 0x000e0000080e0500 */
[----:B0-----:R-:W-:-:S13]  /*c1f0*/  ISETP.NE.AND P0, PT, R7, RZ, PT ;  /* 0x000000ff0700720c */ /* 0x001fda0003f05270 */
[----:B------:R-:W-:Y:S05]  /*c200*/  @P0 EXIT ;  /* 0x000000000000094d */ /* 0x000fea0003800000 */
[----:B------:R-:W-:Y:S01]  /*c210*/  LOP3.LUT P0, RZ, R5, 0xff, RZ, 0xc0, !PT ;  /* 0x000000ff05ff7812 */ /* 0x000fe2000780c0ff */
[----:B------:R-:W-:Y:S02]  /*c220*/  IMAD.MOV.U32 R5, RZ, RZ, 0x1 ;  /* 0x00000001ff057424 */ /* 0x000fe400078e00ff */
[----:B------:R-:W-:-:S10]  /*c230*/  IMAD.MOV.U32 R17, RZ, RZ, RZ ;  /* 0x000000ffff117224 */ /* 0x000fd400078e00ff */
[----:B------:R-:W-:Y:S05]  /*c240*/  @!P0 BRA `(.L_x_223) ;  /* 0x0000000c00308947 */ /* 0x000fea0003800000 */
[----:B------:R-:W0:Y:S01]  /*c250*/  LDC R5, c[0x0][0x28c] ;  /* 0x0000a300ff057b82 */ /* 0x000e220000000800 */
[----:B------:R-:W1:Y:S01]  /*c260*/  S2R R11, SR_CgaCtaId ;  /* 0x00000000000b7919 */ /* 0x000e620000008800 */
[----:B------:R-:W-:Y:S01]  /*c270*/  ULDC UR5, c[0x0][0x600] ;  /* 0x0001800000057ab9 */ /* 0x000fe20000000800 */
[----:B------:R-:W-:Y:S01]  /*c280*/  ULDC UR4, c[0x0][0xc] ;  /* 0x0000030000047ab9 */ /* 0x000fe20000000800 */
[----:B------:R-:W-:Y:S01]  /*c290*/  UIADD3 UR16, UR5, -0x1, URZ ;  /* 0xffffffff05107890 */ /* 0x000fe2000fffe03f */
[----:B------:R-:W-:Y:S01]  /*c2a0*/  BSSY B0, `(.L_x_223) ;  /* 0x00000c6000007945 */ /* 0x000fe20003800000 */
[----:B------:R-:W-:Y:S01]  /*c2b0*/  ULDC UR6, c[0x0][0x658] ;  /* 0x0001960000067ab9 */ /* 0x000fe20000000800 */
[----:B------:R-:W-:Y:S01]  /*c2c0*/  ULDC UR5, c[0x0][0x10] ;  /* 0x0000040000057ab9 */ /* 0x000fe20000000800 */
[----:B------:R-:W-:Y:S01]  /*c2d0*/  UMOV UR7, 0xffffffff ;  /* 0xffffffff00077882 */ /* 0x000fe20000000000 */
[----:B------:R-:W-:Y:S01]  /*c2e0*/  UMOV UR8, 0x1 ;  /* 0x0000000100087882 */ /* 0x000fe20000000000 */
[----:B------:R-:W-:Y:S01]  /*c2f0*/  UIMAD.WIDE.U32 UR4, UR4, UR5, URZ ;  /* 0x00000005040472a5 */ /* 0x000fe2000f8e003f */
[----:B------:R-:W-:Y:S01]  /*c300*/  IMAD.MOV.U32 R14, RZ, RZ, 0x1 ;  /* 0x00000001ff0e7424 */ /* 0x000fe200078e00ff */
[----:B------:R-:W-:Y:S01]  /*c310*/  USHF.L.U32 UR7, UR7, UR6, URZ ;  /* 0x0000000607077299 */ /* 0x000fe2000800063f */
[----:B------:R-:W-:Y:S01]  /*c320*/  LOP3.LUT R15, R4, 0x2, RZ, 0xfc, !PT ;  /* 0x00000002040f7812 */ /* 0x000fe200078efcff */
[----:B------:R-:W-:Y:S01]  /*c330*/  USHF.L.U32 UR18, UR8, UR6, URZ ;  /* 0x0000000608127299 */ /* 0x000fe2000800063f */
[----:B------:R-:W-:Y:S01]  /*c340*/  IMAD.MOV.U32 R17, RZ, RZ, RZ ;  /* 0x000000ffff117224 */ /* 0x000fe200078e00ff */
[----:B------:R-:W-:Y:S01]  /*c350*/  ULOP3.LUT UR17, URZ, UR7, URZ, 0x33, !UPT ;  /* 0x000000073f117292 */ /* 0x000fe2000f8e333f */
[----:B------:R-:W-:Y:S01]  /*c360*/  ULDC UR6, c[0x0][0x14] ;  /* 0x0000050000067ab9 */ /* 0x000fe20000000800 */
[----:B------:R-:W-:Y:S01]  /*c370*/  ULDC.64 UR22, c[0x0][0x198] ;  /* 0x0000660000167ab9 */ /* 0x000fe20000000a00 */
[----:B------:R-:W-:-:S02]  /*c380*/  UIMAD.WIDE.U32 UR20, UR4, UR6, URZ ;  /* 0x00000006041472a5 */ /* 0x000fc4000f8e003f */
[----:B------:R-:W-:Y:S01]  /*c390*/  UIMAD UR13, UR5, UR6, URZ ;  /* 0x00000006050d72a4 */ /* 0x000fe2000f8e023f */
[----:B0-----:R-:W-:-:S03]  /*c3a0*/  VIADD R5, R5, 0x7f ;  /* 0x0000007f05057836 */ /* 0x001fc60000000000 */
[----:B------:R-:W-:Y:S02]  /*c3b0*/  UIADD3 UR13, UR21, UR13, URZ ;  /* 0x0000000d150d7290 */ /* 0x000fe4000fffe03f */
[----:B------:R-:W-:-:S04]  /*c3c0*/  SHF.R.S32.HI R10, RZ, 0x1f, R5 ;  /* 0x0000001fff0a7819 */ /* 0x000fc80000011405 */
[----:B------:R-:W-:Y:S01]  /*c3d0*/  LEA.HI R10, R10, R5, RZ, 0x7 ;  /* 0x000000050a0a7211 */ /* 0x000fe200078f38ff */
[----:B------:R-:W-:Y:S01]  /*c3e0*/  IMAD.MOV.U32 R5, RZ, RZ, 0x1 ;  /* 0x00000001ff057424 */ /* 0x000fe200078e00ff */
[----:B-1----:R-:W-:Y:S02]  /*c3f0*/  LOP3.LUT R11, R11, 0x1, RZ, 0xc0, !PT ;  /* 0x000000010b0b7812 */ /* 0x002fe400078ec0ff */
[----:B------:R-:W-:-:S05]  /*c400*/  SHF.R.S32.HI R10, RZ, 0x7, R10 ;  /* 0x00000007ff0a7819 */ /* 0x000fca000001140a */
[----:B------:R-:W-:-:S07]  /*c410*/  VIADD R12, R10, 0x1 ;  /* 0x000000010a0c7836 */ /* 0x000fce0000000000 */
.L_x_234:
[----:B------:R-:W-:-:S03]  /*c420*/  UMOV UR4, 0xffffffff ;  /* 0xffffffff00047882 */ /* 0x000fc60000000000 */
[----:B------:R-:W-:Y:S05]  /*c430*/  BRA.DIV UR4, `(.L_x_224) ;  /* 0x0000000e04c87947 */ /* 0x000fea000b800000 */
[----:B------:R-:W-:-:S13]  /*c440*/  ELECT P0, URZ, PT ;  /* 0x00000000003f782f */ /* 0x000fda0003800000 */
.L_x_246:
[----:B------:R-:W0:Y:S01]  /*c450*/  LDC R7, c[0x0][0x28c] ;  /* 0x0000a300ff077b82 */ /* 0x000e220000000800 */
[----:B------:R-:W-:Y:S01]  /*c460*/  BSSY B1, `(.L_x_225) ;  /* 0x0000039000017945 */ /* 0x000fe20003800000 */
[----:B0-----:R-:W-:-:S13]  /*c470*/  ISETP.LT.OR P0, PT, R7, 0x1, !P0 ;  /* 0x000000010700780c */ /* 0x001fda0004701670 */
[----:B------:R-:W-:Y:S05]  /*c480*/  @P0 BRA `(.L_x_226) ;  /* 0x0000000000d80947 */ /* 0x000fea0003800000 */
[----:B------:R-:W-:Y:S02]  /*c490*/  IMAD R9, R8, 0x2, R11 ;  /* 0x0000000208097824 */ /* 0x000fe400078e020b */
[----:B------:R-:W-:Y:S02]  /*c4a0*/  IMAD.SHL.U32 R20, R6, 0x80, RZ ;  /* 0x0000008006147824 */ /* 0x000fe400078e00ff */
[----:B------:R-:W-:Y:S02]  /*c4b0*/  IMAD.MOV.U32 R22, RZ, RZ, RZ ;  /* 0x000000ffff167224 */ /* 0x000fe400078e00ff */
[----:B------:R-:W-:Y:S02]  /*c4c0*/  IMAD.MOV.U32 R6, RZ, RZ, R12 ;  /* 0x000000ffff067224 */ /* 0x000fe400078e000c */
[----:B------:R-:W-:Y:S02]  /*c4d0*/  IMAD.MOV.U32 R7, RZ, RZ, R5 ;  /* 0x000000ffff077224 */ /* 0x000fe400078e0005 */
[----:B------:R-:W-:-:S02]  /*c4e0*/  IMAD.MOV.U32 R8, RZ, RZ, R17 ;  /* 0x000000ffff087224 */ /* 0x000fc400078e0011 */
[----:B------:R-:W-:-:S07]  /*c4f0*/  IMAD R19, R9, 0x58, RZ ;  /* 0x0000005809137824 */ /* 0x000fce00078e02ff */
.L_x_229:
[----:B------:R-:W0:Y:S01]  /*c500*/  S2R R18, SR_CgaCtaId ;  /* 0x0000000000127919 */ /* 0x000e220000008800 */
[----:B------:R-:W-:Y:S02]  /*c510*/  MOV R9, 0x400 ;  /* 0x0000040000097802 */ /* 0x000fe40000000f00 */
[----:B------:R-:W-:-:S13]  /*c520*/  LOP3.LUT P1, RZ, R0, 0x7f, RZ, 0xc0, !PT ;  /* 0x0000007f00ff7812 */ /* 0x000fda000782c0ff */
[----:B------:R-:W1:Y:S01]  /*c530*/  @!P1 LDC R13, c[0x0][0x500] ;  /* 0x00014000ff0d9b82 */ /* 0x000e620000000800 */
[----:B0-----:R-:W-:Y:S02]  /*c540*/  LEA R21, R18, R9, 0x18 ;  /* 0x0000000912157211 */ /* 0x001fe400078ec0ff */
[----:B------:R-:W-:-:S03]  /*c550*/  SHF.L.U32 R9, R7, 0x1f, RZ ;  /* 0x0000001f07097819 */ /* 0x000fc600000006ff */
[----:B------:R-:W-:-:S04]  /*c560*/  IMAD R18, R8, 0x8, R21 ;  /* 0x0000000808127824 */ /* 0x000fc800078e0215 */
[----:B------:R-:W0:Y:S02]  /*c570*/  SYNCS.PHASECHK.TRANS64.TRYWAIT P0, [R18+URZ+0x28], R9 ;  /* 0x00002809120075a7 */ /* 0x000e24000800017f */
[----:B01----:R-:W-:Y:S05]  /*c580*/  @!P0 BRA `(.L_x_227) ;  /* 0x0000000c00948947 */ /* 0x003fea0003800000 */
.L_x_247:
[----:B0-----:R-:W-:Y:S01]  /*c590*/  PRMT R9, R15, 0x9910, RZ ;  /* 0x000099100f097816 */ /* 0x001fe200000000ff */
[----:B------:R0:W-:Y:S03]  /*c5a0*/  @!P1 SYNCS.ARRIVE.TRANS64 RZ, [R18+URZ], R13 ;  /* 0x0000000d12ff99a7 */ /* 0x0001e6000800003f */
[----:B------:R-:W-:-:S13]  /*c5b0*/  ISETP.NE.AND P0, PT, R9, 0x2, PT ;  /* 0x000000020900780c */ /* 0x000fda0003f05270 */
[----:B0-----:R-:W-:Y:S05]  /*c5c0*/  @P0 BRA `(.L_x_228) ;  /* 0x0000000000040947 */ /* 0x001fea0003800000 */
[----:B------:R-:W-:Y:S01]  /*c5d0*/  BPT.TRAP 0x1 ;  /* 0x000000040000795c */ /* 0x000fe20000300000 */
.L_x_228:
[----:B------:R-:W-:Y:S01]  /*c5e0*/  IMAD R9, R8, 0x2, R11 ;  /* 0x0000000208097824 */ /* 0x000fe200078e020b */
[----:B------:R-:W-:Y:S01]  /*c5f0*/  R2UR UR9, R18 ;  /* 0x00000000120972ca */ /* 0x000fe200000e0000 */
[--C-:B------:R-:W-:Y:S01]  /*c600*/  IMAD R13, R8, 0x4000, R21.reuse ;  /* 0x00004000080d7824 */ /* 0x100fe200078e0215 */
[----:B------:R-:W-:Y:S01]  /*c610*/  UIADD3 UR4, UP0, UR22, 0xf0, URZ ;  /* 0x000000f016047890 */ /* 0x000fe2000ff1e03f */
[----:B------:R-:W-:Y:S01]  /*c620*/  IMAD R9, R9, 0x2c00, R21 ;  /* 0x00002c0009097824 */ /* 0x000fe200078e0215 */
[----:B------:R-:W-:Y:S01]  /*c630*/  R2UR UR11, R20 ;  /* 0x00000000140b72ca */ /* 0x000fe200000e0000 */
[----:B------:R-:W-:Y:S01]  /*c640*/  VIADD R6, R6, 0xffffffff ;  /* 0xffffffff06067836 */ /* 0x000fe20000000000 */
[----:B------:R-:W-:Y:S01]  /*c650*/  R2UR UR5, R13 ;  /* 0x000000000d0572ca */ /* 0x000fe200000e0000 */
[----:B------:R-:W-:Y:S01]  /*c660*/  UIADD3 UR24, UP1, UR22, 0x1f0, URZ ;  /* 0x000001f016187890 */ /* 0x000fe2000ff3e03f */
[----:B------:R-:W-:Y:S01]  /*c670*/  R2UR UR8, R9 ;  /* 0x00000000090872ca */ /* 0x000fe200000e0000 */
[----:B------:R-:W-:Y:S01]  /*c680*/  VIADD R8, R8, 0x1 ;  /* 0x0000000108087836 */ /* 0x000fe20000000000 */
[----:B------:R-:W-:Y:S01]  /*c690*/  R2UR UR10, R22 ;  /* 0x00000000160a72ca */ /* 0x000fe200000e0000 */
[----:B------:R-:W-:Y:S01]  /*c6a0*/  UIADD3.X UR25, URZ, UR23, URZ, UP1, !UPT ;  /* 0x000000173f197290 */ /* 0x000fe20008ffe43f */
[----:B------:R-:W-:Y:S01]  /*c6b0*/  R2UR UR12, R16 ;  /* 0x00000000100c72ca */ /* 0x000fe200000e0000 */
[----:B------:R-:W-:Y:S01]  /*c6c0*/  UMOV UR6, 0x0 ;  /* 0x0000000000067882 */ /* 0x000fe20000000000 */
[----:B------:R-:W-:Y:S01]  /*c6d0*/  R2UR UR19, R19 ;  /* 0x00000000131372ca */ /* 0x000fe200000e0000 */
[----:B------:R-:W-:Y:S01]  /*c6e0*/  UMOV UR7, 0x10000000 ;  /* 0x1000000000077882 */ /* 0x000fe20000000000 */
[----:B------:R-:W-:Y:S01]  /*c6f0*/  ISETP.GT.AND P1, PT, R6, 0x1, PT ;  /* 0x000000010600780c */ /* 0x000fe20003f24270 */
[----:B------:R-:W-:Y:S01]  /*c700*/  UMOV UR26, 0x30000 ;  /* 0x00030000001a7882 */ /* 0x000fe20000000000 */
[----:B------:R-:W-:Y:S01]  /*c710*/  ISETP.NE.AND P0, PT, R8, 0x5, PT ;  /* 0x000000050800780c */ /* 0x000fe20003f05270 */
[----:B------:R-:W-:Y:S01]  /*c720*/  UIADD3 UR14, UR5, 0x100, URZ ;  /* 0x00000100050e7890 */ /* 0x000fe2000fffe03f */
[----:B------:R-:W-:Y:S01]  /*c730*/  VIADD R22, R22, 0x80 ;  /* 0x0000008016167836 */ /* 0x000fe20000000000 */
[----:B------:R-:W-:Y:S01]  /*c740*/  UIADD3.X UR5, URZ, UR23, URZ, UP0, !UPT ;  /* 0x000000173f057290 */ /* 0x000fe200087fe43f */
[----:B------:R-:W-:Y:S01]  /*c750*/  SEL R18, RZ, 0x1, P0 ;  /* 0x00000001ff127807 */ /* 0x000fe20000000000 */
[----:B------:R-:W-:Y:S01]  /*c760*/  UIADD3 UR15, UR8, 0x14100, URZ ;  /* 0x00014100080f7890 */ /* 0x000fe2000fffe03f */
[----:B------:R-:W-:-:S02]  /*c770*/  SEL R8, R8, RZ, P0 ;  /* 0x000000ff08087207 */ /* 0x000fc40000000000 */
[----:B------:R-:W-:Y:S01]  /*c780*/  UMOV UR8, UR14 ;  /* 0x0000000e00087c82 */ /* 0x000fe20008000000 */
[----:B------:R-:W-:-:S03]  /*c790*/  LOP3.LUT R7, R7, R18, RZ, 0x3c, !PT ;  /* 0x0000001207077212 */ /* 0x000fc600078e3cff */
[----:B------:R0:W-:Y:S02]  /*c7a0*/  UTMALDG.3D [UR8], [UR4], desc[UR6] ;  /* 0x00000608040075b4 */ /* 0x0001e40008011000 */
[----:B0-----:R-:W-:Y:S01]  /*c7b0*/  UMOV UR8, UR15 ;  /* 0x0000000f00087c82 */ /* 0x001fe20008000000 */
[----:B------:R-:W-:Y:S02]  /*c7c0*/  UMOV UR11, UR19 ;  /* 0x00000013000b7c82 */ /* 0x000fe40008000000 */
[----:B------:R0:W-:Y:S02]  /*c7d0*/  UTMALDG.3D.MULTICAST [UR8], [UR24], UR26, desc[UR6] ;  /* 0x00000608180073b4 */ /* 0x0001e4000801181a */
[----:B0-----:R-:W-:Y:S05]  /*c7e0*/  @P1 BRA `(.L_x_229) ;  /* 0xfffffffc00441947 */ /* 0x001fea000383ffff */
.L_x_226:
[----:B------:R-:W-:Y:S05]  /*c7f0*/  BSYNC B1 ;  /* 0x0000000000017941 */ /* 0x000fea0003800000 */
.L_x_225:
[----:B------:R-:W-:Y:S01]  /*c800*/  LOP3.LUT P1, RZ, R14, 0xff, RZ, 0xc0, !PT ;  /* 0x000000ff0eff7812 */ /* 0x000fe2000782c0ff */
[C---:B------:R-:W-:Y:S01]  /*c810*/  IMAD.IADD R17, R10.reuse, 0x1, R17 ;  /* 0x000000010a117824 */ /* 0x040fe200078e0211 */
[----:B------:R-:W-:Y:S01]  /*c820*/  ULDC.64 UR4, c[0x0][0x650] ;  /* 0x0001940000047ab9 */ /* 0x000fe20000000a00 */
[C---:B------:R-:W-:Y:S01]  /*c830*/  ISETP.GE.U32.AND P2, PT, R10.reuse, 0x5, PT ;  /* 0x000000050a00780c */ /* 0x040fe20003f46070 */
[----:B------:R-:W-:Y:S01]  /*c840*/  BSSY B1, `(.L_x_230) ;  /* 0x0000069000017945 */ /* 0x000fe20003800000 */
[----:B------:R-:W-:Y:S01]  /*c850*/  IMAD.MOV.U32 R16, RZ, RZ, -0x1 ;  /* 0xffffffffff107424 */ /* 0x000fe200078e00ff */
[----:B------:R-:W-:Y:S02]  /*c860*/  ISETP.GT.U32.AND P0, PT, R17, 0x4, PT ;  /* 0x000000041100780c */ /* 0x000fe40003f04070 */
[----:B------:R-:W-:Y:S02]  /*c870*/  PRMT R14, RZ, 0x7610, R14 ;  /* 0x00007610ff0e7816 */ /* 0x000fe4000000000e */
[----:B------:R-:W-:-:S03]  /*c880*/  ISETP.LT.U32.AND P0, PT, R10, 0x5, P0 ;  /* 0x000000050a00780c */ /* 0x000fc60000701070 */
[----:B------:R-:W0:Y:S01]  /*c890*/  @P1 S2R R7, SR_CgaCtaId ;  /* 0x0000000000071919 */ /* 0x000e220000008800 */
[----:B------:R-:W-:-:S04]  /*c8a0*/  @P1 MOV R6, 0x400 ;  /* 0x0000040000061802 */ /* 0x000fc80000000f00 */
[----:B0-----:R-:W-:Y:S01]  /*c8b0*/  @P1 LEA R8, R7, R6, 0x18 ;  /* 0x0000000607081211 */ /* 0x001fe200078ec0ff */
[----:B------:R-:W-:Y:S01]  /*c8c0*/  IMAD.WIDE.U32 R6, R17, -0x33333333, RZ ;  /* 0xcccccccd11067825 */ /* 0x000fe200078e00ff */
[----:B------:R-:W-:Y:S02]  /*c8d0*/  SEL R6, RZ, 0x1, !P0 ;  /* 0x00000001ff067807 */ /* 0x000fe40004000000 */
[----:B------:R0:W-:Y:S01]  /*c8e0*/  @P1 SYNCS.ARRIVE.TRANS64.A1T0 RZ, [R8+URZ+0x68], RZ ;  /* 0x000068ff08ff19a7 */ /* 0x0001e2000810003f */
[----:B------:R-:W-:Y:S02]  /*c8f0*/  IADD3 R2, P1, R2, UR20, RZ ;  /* 0x0000001402027c10 */ /* 0x000fe4000ff3e0ff */
[----:B------:R-:W-:Y:S01]  /*c900*/  LOP3.LUT R5, R5, R6, RZ, 0x3c, !PT ;  /* 0x0000000605057212 */ /* 0x000fe200078e3cff */
[----:B------:R-:W-:Y:S01]  /*c910*/  IMAD.MOV.U32 R6, RZ, RZ, -0x1 ;  /* 0xffffffffff067424 */ /* 0x000fe200078e00ff */
[----:B------:R-:W-:Y:S02]  /*c920*/  IADD3.X R3, R3, UR13, RZ, P1, !PT ;  /* 0x0000000d03037c10 */ /* 0x000fe40008ffe4ff */
[----:B------:R-:W-:-:S02]  /*c930*/  ISETP.GE.U32.AND P0, PT, R2, UR4, PT ;  /* 0x0000000402007c0c */ /* 0x000fc4000bf06070 */
[----:B0-----:R-:W-:Y:S02]  /*c940*/  SHF.R.U32.HI R8, RZ, 0x2, R7 ;  /* 0x00000002ff087819 */ /* 0x001fe40000011607 */
[----:B------:R-:W-:Y:S02]  /*c950*/  ISETP.GE.U32.AND.EX P0, PT, R3, UR5, PT, P0 ;  /* 0x0000000503007c0c */ /* 0x000fe4000bf06100 */
[----:B------:R-:W-:Y:S01]  /*c960*/  @P2 LOP3.LUT R5, R5, 0x1, R8, 0x78, !PT ;  /* 0x0000000105052812 */ /* 0x000fe200078e7808 */
[----:B------:R-:W-:Y:S01]  /*c970*/  IMAD R17, R8, -0x5, R17 ;  /* 0xfffffffb08117824 */ /* 0x000fe200078e0211 */
[----:B------:R-:W-:Y:S01]  /*c980*/  PRMT R7, RZ, 0x7610, R7 ;  /* 0x00007610ff077816 */ /* 0x000fe20000000007 */
[----:B------:R-:W-:-:S08]  /*c990*/  IMAD.MOV.U32 R8, RZ, RZ, -0x1 ;  /* 0xffffffffff087424 */ /* 0x000fd000078e00ff */
[----:B------:R-:W-:Y:S05]  /*c9a0*/  @P0 BRA `(.L_x_231) ;  /* 0x0000000400480947 */ /* 0x000fea0003800000 */
[----:B------:R-:W0:Y:S01]  /*c9b0*/  S2R R18, SR_CTAID.X ;  /* 0x0000000000127919 */ /* 0x000e220000002500 */
[----:B------:R-:W-:Y:S01]  /*c9c0*/  ULDC.64 UR4, c[0x0][0x628] ;  /* 0x00018a0000047ab9 */ /* 0x000fe20000000a00 */
[----:B------:R-:W1:Y:S01]  /*c9d0*/  LDC R19, c[0x0][0x144] ;  /* 0x00005100ff137b82 */ /* 0x000e620000000800 */
[----:B------:R-:W-:Y:S01]  /*c9e0*/  ISETP.NE.U32.AND P0, PT, RZ, UR4, PT ;  /* 0x00000004ff007c0c */ /* 0x000fe2000bf05070 */
[----:B------:R-:W2:Y:S01]  /*c9f0*/  S2R R13, SR_CTAID.Y ;  /* 0x00000000000d7919 */ /* 0x000ea20000002600 */
[----:B------:R-:W-:Y:S01]  /*ca00*/  ULDC UR7, c[0x0][0x630] ;  /* 0x00018c0000077ab9 */ /* 0x000fe20000000800 */
[----:B------:R-:W-:Y:S01]  /*ca10*/  ULDC UR8, c[0x0][0x150] ;  /* 0x0000540000087ab9 */ /* 0x000fe20000000800 */
[----:B------:R-:W-:Y:S01]  /*ca20*/  ISETP.NE.AND.EX P0, PT, RZ, UR5, PT, P0 ;  /* 0x00000005ff007c0c */ /* 0x000fe2000bf05300 */
[----:B------:R-:W-:Y:S02]  /*ca30*/  IMAD.MOV.U32 R6, RZ, RZ, R2 ;  /* 0x000000ffff067224 */ /* 0x000fe400078e0002 */
[----:B------:R-:W-:Y:S01]  /*ca40*/  IMAD.MOV.U32 R7, RZ, RZ, R3 ;  /* 0x000000ffff077224 */ /* 0x000fe200078e0003 */
[----:B0-----:R-:W-:-:S09]  /*ca50*/  I2FP.F32.U32 R20, R18 ;  /* 0x0000001200147245 */ /* 0x001fd20000201000 */
[----:B------:R-:W-:Y:S05]  /*ca60*/  @!P0 BRA `(.L_x_232) ;  /* 0x0000000000288947 */ /* 0x000fea0003800000 */
[----:B------:R-:W-:Y:S02]  /*ca70*/  ULDC UR6, c[0x0][0x634] ;  /* 0x00018d0000067ab9 */ /* 0x000fe40000000800 */
[----:B------:R-:W-:-:S05]  /*ca80*/  IADD3 R7, P0, R2, UR6, RZ ;  /* 0x0000000602077c10 */ /* 0x000fca000ff1e0ff */
[----:B------:R-:W-:-:S04]  /*ca90*/  IMAD.X R21, RZ, RZ, R3, P0 ;  /* 0x000000ffff157224 */ /* 0x000fc800000e0603 */
[----:B------:R-:W-:-:S04]  /*caa0*/  IMAD.WIDE.U32 R8, R21, UR4, RZ ;  /* 0x0000000415087c25 */ /* 0x000fc8000f8e00ff */
[----:B------:R-:W-:-:S04]  /*cab0*/  IMAD.WIDE.U32 R8, P0, R7, UR5, R8 ;  /* 0x0000000507087c25 */ /* 0x000fc8000f800008 */
[----:B------:R-:W-:-:S04]  /*cac0*/  IMAD.WIDE.U32 R6, R7, UR4, RZ ;  /* 0x0000000407067c25 */ /* 0x000fc8000f8e00ff */
[----:B------:R-:W-:Y:S01]  /*cad0*/  IMAD.MOV.U32 R6, RZ, RZ, R9 ;  /* 0x000000ffff067224 */ /* 0x000fe200078e0009 */
[----:B------:R-:W-:Y:S01]  /*cae0*/  IADD3 RZ, P1, R7, R8, RZ ;  /* 0x0000000807ff7210 */ /* 0x000fe20007f3e0ff */
[----:B------:R-:W-:-:S04]  /*caf0*/  IMAD.X R7, RZ, RZ, RZ, P0 ;  /* 0x000000ffff077224 */ /* 0x000fc800000e06ff */
[----:B------:R-:W-:-:S08]  /*cb00*/  IMAD.WIDE.U32.X R6, R21, UR5, R6, P1 ;  /* 0x0000000515067c25 */ /* 0x000fd000088e0406 */
.L_x_232:
[----:B------:R-:W-:Y:S01]  /*cb10*/  FMUL R20, R20, UR8 ;  /* 0x0000000814147c20 */ /* 0x000fe20008400000 */
[--C-:B------:R-:W-:Y:S01]  /*cb20*/  SHF.R.U64 R16, R6, UR7, R7.reuse ;  /* 0x0000000706107c19 */ /* 0x100fe20008001207 */
[----:B------:R-:W-:Y:S01]  /*cb30*/  ULDC.64 UR4, c[0x0][0x620] ;  /* 0x0001880000047ab9 */ /* 0x000fe20000000a00 */
[----:B------:R-:W-:Y:S01]  /*cb40*/  SHF.R.U32.HI R6, RZ, UR7, R7 ;  /* 0x00000007ff067c19 */ /* 0x000fe20008011607 */
[----:B------:R-:W-:Y:S01]  /*cb50*/  ULDC.64 UR6, c[0x0][0x640] ;  /* 0x0001900000067ab9 */ /* 0x000fe20000000a00 */
[----:B------:R-:W-:Y:S01]  /*cb60*/  IADD3 R7, P0, RZ, -R16, RZ ;  /* 0x80000010ff077210 */ /* 0x000fe20007f1e0ff */
[----:B------:R-:W0:Y:S01]  /*cb70*/  F2I.U32.TRUNC.NTZ R20, R20 ;  /* 0x0000001400147305 */ /* 0x000e22000020f000 */
[----:B------:R-:W3:Y:S03]  /*cb80*/  LDC R22, c[0x0][0x148] ;  /* 0x00005200ff167b82 */ /* 0x000ee60000000800 */
[----:B------:R-:W-:Y:S01]  /*cb90*/  IMAD.X R6, RZ, RZ, ~R6, P0 ;  /* 0x000000ffff067224 */ /* 0x000fe200000e0e06 */
[----:B------:R-:W-:-:S03]  /*cba0*/  ISETP.NE.U32.AND P0, PT, RZ, UR6, PT ;  /* 0x00000006ff007c0c */ /* 0x000fc6000bf05070 */
[----:B------:R-:W-:Y:S01]  /*cbb0*/  IMAD R6, R6, UR4, RZ ;  /* 0x0000000406067c24 */ /* 0x000fe2000f8e02ff */
[----:B------:R-:W-:-:S03]  /*cbc0*/  ISETP.NE.AND.EX P0, PT, RZ, UR7, PT, P0 ;  /* 0x00000007ff007c0c */ /* 0x000fc6000bf05300 */
[C---:B------:R-:W-:Y:S01]  /*cbd0*/  IMAD R9, R7.reuse, UR5, R6 ;  /* 0x0000000507097c24 */ /* 0x040fe2000f8e0206 */
[----:B------:R-:W-:Y:S01]  /*cbe0*/  ULDC UR5, c[0x0][0x154] ;  /* 0x0000550000057ab9 */ /* 0x000fe20000000800 */
[----:B------:R-:W-:Y:S01]  /*cbf0*/  IMAD.WIDE.U32 R6, R7, UR4, R2 ;  /* 0x0000000407067c25 */ /* 0x000fe2000f8e0002 */
[----:B------:R-:W-:-:S03]  /*cc00*/  ULDC UR4, c[0x0][0x618] ;  /* 0x0001860000047ab9 */ /* 0x000fc60000000800 */
[----:B0-----:R-:W-:Y:S02]  /*cc10*/  IMAD.MOV R8, RZ, RZ, -R20 ;  /* 0x000000ffff087224 */ /* 0x001fe400078e0a14 */
[----:B------:R-:W-:Y:S02]  /*cc20*/  IMAD.IADD R7, R7, 0x1, R9 ;  /* 0x0000000107077824 */ /* 0x000fe400078e0209 */
[----:B-1----:R-:W-:Y:S01]  /*cc30*/  IMAD R18, R19, R8, R18 ;  /* 0x0000000813127224 */ /* 0x002fe200078e0212 */
[----:B--2---:R-:W-:Y:S02]  /*cc40*/  I2FP.F32.U32 R8, R13 ;  /* 0x0000000d00087245 */ /* 0x004fe40000201000 */
[--C-:B------:R-:W-:Y:S02]  /*cc50*/  SHF.R.U64 R19, R6, UR4, R7.reuse ;  /* 0x0000000406137c19 */ /* 0x100fe40008001207 */
[----:B------:R-:W-:Y:S01]  /*cc60*/  SHF.R.U32.HI R6, RZ, UR4, R7 ;  /* 0x00000004ff067c19 */ /* 0x000fe20008011607 */
[----:B------:R-:W-:Y:S01]  /*cc70*/  FMUL R8, R8, UR5 ;  /* 0x0000000508087c20 */ /* 0x000fe20008400000 */
[----:B------:R-:W-:-:S02]  /*cc80*/  ULDC UR4, c[0x0][0x608] ;  /* 0x0001820000047ab9 */ /* 0x000fc40000000800 */
[--C-:B------:R-:W-:Y:S01]  /*cc90*/  SHF.R.U64 R21, R19, UR4, R6.reuse ;  /* 0x0000000413157c19 */ /* 0x100fe20008001206 */
[----:B------:R0:W1:Y:S01]  /*cca0*/  F2I.U32.TRUNC.NTZ R24, R8 ;  /* 0x0000000800187305 */ /* 0x000062000020f000 */
[----:B------:R-:W-:Y:S01]  /*ccb0*/  SHF.R.U32.HI R6, RZ, UR4, R6 ;  /* 0x00000004ff067c19 */ /* 0x000fe20008011606 */
[----:B------:R-:W-:-:S03]  /*ccc0*/  ULDC UR4, c[0x0][0x658] ;  /* 0x0001960000047ab9 */ /* 0x000fc60000000800 */
[--C-:B------:R-:W-:Y:S02]  /*ccd0*/  SHF.R.U64 R20, R21, UR4, R6.reuse ;  /* 0x0000000415147c19 */ /* 0x100fe40008001206 */
[----:B------:R-:W-:-:S03]  /*cce0*/  SHF.R.U32.HI R23, RZ, UR4, R6 ;  /* 0x00000004ff177c19 */ /* 0x000fc60008011606 */
[----:B------:R-:W-:Y:S02]  /*ccf0*/  IMAD.MOV.U32 R6, RZ, RZ, R20 ;  /* 0x000000ffff067224 */ /* 0x000fe400078e0014 */
[----:B------:R-:W-:Y:S01]  /*cd00*/  IMAD.MOV.U32 R7, RZ, RZ, R23 ;  /* 0x000000ffff077224 */ /* 0x000fe200078e0017 */
[----:B0-----:R-:W-:Y:S06]  /*cd10*/  @!P0 BRA `(.L_x_233) ;  /* 0x0000000000288947 */ /* 0x001fec0003800000 */
        /* <DEDUP_REMOVED lines=10> */
.L_x_233:
[----:B------:R-:W-:Y:S01]  /*cdc0*/  ULDC UR4, c[0x0][0x648] ;  /* 0x0001920000047ab9 */ /* 0x000fe20000000800 */
[----:B------:R-:W-:Y:S01]  /*cdd0*/  LOP3.LUT R21, R21, UR17, RZ, 0xc0, !PT ;  /* 0x0000001115157c12 */ /* 0x000fe2000f8ec0ff */
[----:B-1----:R-:W-:Y:S01]  /*cde0*/  IMAD.MOV R24, RZ, RZ, -R24 ;  /* 0x000000ffff187224 */ /* 0x002fe200078e0a18 */
[----:B------:R-:W-:Y:S01]  /*cdf0*/  SHF.R.U64 R6, R6, UR4, R7 ;  /* 0x0000000406067c19 */ /* 0x000fe20008001207 */
[----:B------:R-:W-:Y:S01]  /*ce00*/  ULDC UR4, c[0x0][0x638] ;  /* 0x00018e0000047ab9 */ /* 0x000fe20000000800 */
[----:B------:R-:W-:Y:S01]  /*ce10*/  LOP3.LUT R9, R19, UR16, RZ, 0xc0, !PT ;  /* 0x0000001013097c12 */ /* 0x000fe2000f8ec0ff */
[----:B---3--:R-:W-:Y:S01]  /*ce20*/  @P3 IMAD R18, R22, R24, R13 ;  /* 0x0000001816123224 */ /* 0x008fe200078e020d */
[----:B------:R-:W-:Y:S01]  /*ce30*/  ULDC UR5, c[0x0][0x610] ;  /* 0x0001840000057ab9 */ /* 0x000fe20000000800 */
[----:B------:R-:W-:Y:S02]  /*ce40*/  IMAD.MOV R7, RZ, RZ, -R6 ;  /* 0x000000ffff077224 */ /* 0x000fe400078e0a06 */
[----:B------:R-:W-:-:S02]  /*ce50*/  IMAD R21, R6, UR18, R21 ;  /* 0x0000001206157c24 */ /* 0x000fc4000f8e0215 */
[----:B------:R-:W-:Y:S01]  /*ce60*/  IMAD R20, R7, UR4, R20 ;  /* 0x0000000407147c24 */ /* 0x000fe2000f8e0214 */
[----:B------:R-:W-:Y:S01]  /*ce70*/  ULDC UR4, c[0x0][0x600] ;  /* 0x0001800000047ab9 */ /* 0x000fe20000000800 */
[----:B------:R-:W-:Y:S02]  /*ce80*/  IMAD R18, R21, UR5, R18 ;  /* 0x0000000515127c24 */ /* 0x000fe4000f8e0212 */
[----:B------:R-:W-:Y:S02]  /*ce90*/  IMAD R9, R20, UR4, R9 ;  /* 0x0000000414097c24 */ /* 0x000fe4000f8e0209 */
[----:B------:R-:W-:-:S03]  /*cea0*/  IMAD.MOV.U32 R7, RZ, RZ, 0x1 ;  /* 0x00000001ff077424 */ /* 0x000fc600078e00ff */
[----:B------:R-:W-:Y:S02]  /*ceb0*/  SEL R8, R9, R18, !P3 ;  /* 0x0000001209087207 */ /* 0x000fe40005800000 */
[----:B------:R-:W-:-:S07]  /*cec0*/  SEL R6, R18, R9, !P3 ;  /* 0x0000000912067207 */ /* 0x000fce0005800000 */
.L_x_231:
[----:B------:R-:W-:Y:S05]  /*ced0*/  BSYNC B1 ;  /* 0x0000000000017941 */ /* 0x000fea0003800000 */
.L_x_230:
[----:B------:R-:W-:-:S13]  /*cee0*/  LOP3.LUT P0, RZ, R7, 0xff, RZ, 0xc0, !PT ;  /* 0x000000ff07ff7812 */ /* 0x000fda000780c0ff */
[----:B------:R-:W-:Y:S05]  /*cef0*/  @P0 BRA `(.L_x_234) ;  /* 0xfffffff400480947 */ /* 0x000fea000383ffff */
[----:B------:R-:W-:Y:S05]  /*cf00*/  BSYNC B0 ;  /* 0x0000000000007941 */ /* 0x000fea0003800000 */
.L_x_223:
[----:B------:R-:W-:-:S03]  /*cf10*/  UMOV UR4, 0xffffffff ;  /* 0xffffffff00047882 */ /* 0x000fc60000000000 */
[----:B------:R-:W-:Y:S05]  /*cf20*/  BRA.DIV UR4, `(.L_x_235) ;  /* 0x0000000604407947 */ /* 0x000fea000b800000 */
[----:B------:R-:W-:-:S13]  /*cf30*/  ELECT P0, URZ, PT ;  /* 0x00000000003f782f */ /* 0x000fda0003800000 */
.L_x_250:
[----:B------:R-:W-:Y:S04]  /*cf40*/  BSSY B0, `(.L_x_236) ;  /* 0x0000034000007945 */ /* 0x000fe80003800000 */
[----:B------:R-:W-:Y:S05]  /*cf50*/  @!P0 BRA `(.L_x_237) ;  /* 0x0000000000c88947 */ /* 0x000fea0003800000 */
[----:B------:R-:W-:-:S04]  /*cf60*/  LOP3.LUT R4, R4, 0x2, RZ, 0xfc, !PT ;  /* 0x0000000204047812 */ /* 0x000fc800078efcff */
[----:B------:R-:W-:-:S13]  /*cf70*/  ISETP.NE.AND P0, PT, R4, 0x3, PT ;  /* 0x000000030400780c */ /* 0x000fda0003f05270 */
[----:B------:R-:W-:Y:S05]  /*cf80*/  @!P0 BRA `(.L_x_238) ;  /* 0x0000000000048947 */ /* 0x000fea0003800000 */
[----:B------:R-:W-:Y:S01]  /*cf90*/  BPT.TRAP 0x1 ;  /* 0x000000040000795c */ /* 0x000fe20000300000 */
.L_x_238:
[----:B------:R-:W0:Y:S01]  /*cfa0*/  S2R R3, SR_CgaCtaId ;  /* 0x0000000000037919 */ /* 0x000e220000008800 */
[----:B------:R-:W-:-:S04]  /*cfb0*/  MOV R0, 0x400 ;  /* 0x0000040000007802 */ /* 0x000fc80000000f00 */
[----:B0-----:R-:W-:Y:S02]  /*cfc0*/  LEA R0, R3, R0, 0x18 ;  /* 0x0000000003007211 */ /* 0x001fe400078ec0ff */
[----:B------:R-:W-:-:S03]  /*cfd0*/  SHF.L.U32 R3, R5, 0x1f, RZ ;  /* 0x0000001f05037819 */ /* 0x000fc600000006ff */
[----:B------:R-:W-:-:S04]  /*cfe0*/  VIADD R0, R0, 0x28 ;  /* 0x0000002800007836 */ /* 0x000fc80000000000 */
[C---:B------:R-:W-:Y:S02]  /*cff0*/  IMAD R6, R17.reuse, 0x8, R0 ;  /* 0x0000000811067824 */ /* 0x040fe400078e0200 */
[----:B------:R-:W-:Y:S02]  /*d000*/  VIADD R17, R17, 0x1 ;  /* 0x0000000111117836 */ /* 0x000fe40000000000 */
[----:B------:R-:W0:Y:S03]  /*d010*/  SYNCS.PHASECHK.TRANS64.TRYWAIT P0, [R6+URZ], R3 ;  /* 0x00000003060075a7 */ /* 0x000e26000800017f */
[----:B------:R-:W-:-:S04]  /*d020*/  ISETP.NE.AND P1, PT, R17, 0x5, PT ;  /* 0x000000051100780c */ /* 0x000fc80003f25270 */
[----:B------:R-:W-:Y:S02]  /*d030*/  SEL R2, RZ, 0x1, P1 ;  /* 0x00000001ff027807 */ /* 0x000fe40000800000 */
[----:B------:R-:W-:Y:S02]  /*d040*/  SEL R17, R17, RZ, P1 ;  /* 0x000000ff11117207 */ /* 0x000fe40000800000 */
[----:B------:R-:W-:-:S03]  /*d050*/  LOP3.LUT R8, R5, R2, RZ, 0x3c, !PT ;  /* 0x0000000205087212 */ /* 0x000fc600078e3cff */
[----:B------:R-:W-:Y:S01]  /*d060*/  IMAD R7, R17, 0x8, R0 ;  /* 0x0000000811077824 */ /* 0x000fe200078e0200 */
[----:B------:R-:W-:Y:S01]  /*d070*/  SHF.L.U32 R4, R8, 0x1f, RZ ;  /* 0x0000001f08047819 */ /* 0x000fe200000006ff */
[----:B0-----:R-:W-:Y:S06]  /*d080*/  @!P0 BRA `(.L_x_239) ;  /* 0x0000000400088947 */ /* 0x001fec0003800000 */
.L_x_251:
[----:B------:R-:W1:Y:S01]  /*d090*/  SYNCS.PHASECHK.TRANS64.TRYWAIT P0, [R7+URZ], R4 ;  /* 0x00000004070075a7 */ /* 0x000e62000800017f */
[----:B------:R-:W-:-:S05]  /*d0a0*/  VIADD R2, R17, 0x1 ;  /* 0x0000000111027836 */ /* 0x000fca0000000000 */
[----:B------:R-:W-:-:S04]  /*d0b0*/  ISETP.NE.AND P1, PT, R2, 0x5, PT ;  /* 0x000000050200780c */ /* 0x000fc80003f25270 */
[----:B0-----:R-:W-:Y:S02]  /*d0c0*/  SEL R3, RZ, 0x1, P1 ;  /* 0x00000001ff037807 */ /* 0x001fe40000800000 */
[----:B------:R-:W-:Y:S02]  /*d0d0*/  SEL R9, R2, RZ, P1 ;  /* 0x000000ff02097207 */ /* 0x000fe40000800000 */
[----:B------:R-:W-:-:S03]  /*d0e0*/  LOP3.LUT R8, R8, R3, RZ, 0x3c, !PT ;  /* 0x0000000308087212 */ /* 0x000fc600078e3cff */
[----:B------:R-:W-:Y:S01]  /*d0f0*/  IMAD R10, R9, 0x8, R0 ;  /* 0x00000008090a7824 */ /* 0x000fe200078e0200 */
[----:B------:R-:W-:Y:S01]  /*d100*/  SHF.L.U32 R5, R8, 0x1f, RZ ;  /* 0x0000001f08057819 */ /* 0x000fe200000006ff */
[----:B-1----:R-:W-:Y:S06]  /*d110*/  @!P0 BRA `(.L_x_240) ;  /* 0x0000000000f88947 */ /* 0x002fec0003800000 */
.L_x_252:
[----:B------:R-:W1:Y:S01]  /*d120*/  SYNCS.PHASECHK.TRANS64.TRYWAIT P0, [R10+URZ], R5 ;  /* 0x000000050a0075a7 */ /* 0x000e62000800017f */
[----:B------:R-:W-:-:S05]  /*d130*/  VIADD R2, R9, 0x1 ;  /* 0x0000000109027836 */ /* 0x000fca0000000000 */
[----:B------:R-:W-:-:S04]  /*d140*/  ISETP.NE.AND P1, PT, R2, 0x5, PT ;  /* 0x000000050200780c */ /* 0x000fc80003f25270 */
[----:B------:R-:W-:Y:S02]  /*d150*/  SEL R3, RZ, 0x1, P1 ;  /* 0x00000001ff037807 */ /* 0x000fe40000800000 */
[----:B0-----:R-:W-:Y:S02]  /*d160*/  SEL R7, R2, RZ, P1 ;  /* 0x000000ff02077207 */ /* 0x001fe40000800000 */
[----:B------:R-:W-:-:S03]  /*d170*/  LOP3.LUT R9, R8, R3, RZ, 0x3c, !PT ;  /* 0x0000000308097212 */ /* 0x000fc600078e3cff */
[----:B------:R-:W-:Y:S01]  /*d180*/  IMAD R11, R7, 0x8, R0 ;  /* 0x00000008070b7824 */ /* 0x000fe200078e0200 */
[----:B------:R-:W-:Y:S01]  /*d190*/  SHF.L.U32 R6, R9, 0x1f, RZ ;  /* 0x0000001f09067819 */ /* 0x000fe200000006ff */
[----:B-1----:R-:W-:Y:S06]  /*d1a0*/  @!P0 BRA `(.L_x_241) ;  /* 0x0000000000e88947 */ /* 0x002fec0003800000 */
.L_x_253:
[----:B------:R-:W1:Y:S01]  /*d1b0*/  SYNCS.PHASECHK.TRANS64.TRYWAIT P0, [R11+URZ], R6 ;  /* 0x000000060b0075a7 */ /* 0x000e62000800017f */
[----:B------:R-:W-:-:S05]  /*d1c0*/  VIADD R2, R7, 0x1 ;  /* 0x0000000107027836 */ /* 0x000fca0000000000 */
[----:B------:R-:W-:-:S04]  /*d1d0*/  ISETP.NE.AND P1, PT, R2, 0x5, PT ;  /* 0x000000050200780c */ /* 0x000fc80003f25270 */
[----:B------:R-:W-:Y:S02]  /*d1e0*/  SEL R4, RZ, 0x1, P1 ;  /* 0x00000001ff047807 */ /* 0x000fe40000800000 */
[----:B------:R-:W-:Y:S02]  /*d1f0*/  SEL R3, R2, RZ, P1 ;  /* 0x000000ff02037207 */ /* 0x000fe40000800000 */
[----:B------:R-:W-:Y:S01]  /*d200*/  LOP3.LUT R4, R9, R4, RZ, 0x3c, !PT ;  /* 0x0000000409047212 */ /* 0x000fe200078e3cff */
[----:B-1----:R-:W-:Y:S06]  /*d210*/  @!P0 BRA `(.L_x_242) ;  /* 0x0000000000e08947 */ /* 0x002fec0003800000 */
.L_x_254:
[----:B------:R-:W-:Y:S01]  /*d220*/  IMAD R3, R3, 0x8, R0 ;  /* 0x0000000803037824 */ /* 0x000fe200078e0200 */
[----:B------:R-:W-:-:S07]  /*d230*/  SHF.L.U32 R0, R4, 0x1f, RZ ;  /* 0x0000001f04007819 */ /* 0x000fce00000006ff */
.L_x_243:
[----:B--2---:R2:W3:Y:S02]  /*d240*/  SYNCS.PHASECHK.TRANS64.TRYWAIT P0, [R3+URZ], R0 ;  /* 0x00000000030075a7 */ /* 0x0044e4000800017f */
[----:B---3--:R-:W-:Y:S05]  /*d250*/  @!P0 NANOSLEEP.SYNCS 0x989680 ;  /* 0x009896800000895d */ /* 0x008fea0003900000 */
[----:B------:R-:W3:Y:S02]  /*d260*/  @!P0 SYNCS.PHASECHK.TRANS64 P0, [R3+URZ], R0 ;  /* 0x00000000030085a7 */ /* 0x000ee4000800007f */
[----:B---3--:R-:W-:Y:S05]  /*d270*/  @!P0 BRA `(.L_x_243) ;  /* 0xfffffffc00f08947 */ /* 0x008fea000383ffff */
.L_x_237:
[----:B------:R-:W-:Y:S05]  /*d280*/  BSYNC B0 ;  /* 0x0000000000007941 */ /* 0x000fea0003800000 */
.L_x_236:
[----:B------:R-:W-:Y:S05]  /*d290*/  EXIT ;  /* 0x000000000000794d */ /* 0x000fea0003800000 */
.L_x_21:
[----:B-1----:R-:W-:-:S04]  /*d2a0*/  IMAD.U32 R14, RZ, RZ, UR6 ;  /* 0x00000006ff0e7e24 */ /* 0x002fc8000f8e00ff */
[----:B------:R1:W4:Y:S03]  /*d2b0*/  SYNCS.PHASECHK.TRANS64.TRYWAIT P0, [R14+URZ], R13 ;  /* 0x0000000d0e0075a7 */ /* 0x000326000800017f */
[----:B----4-:R-:W-:Y:S05]  /*d2c0*/  @!P0 NANOSLEEP.SYNCS 0x989680 ;  /* 0x009896800000895d */ /* 0x010fea0003900000 */
[----:B------:R-:W4:Y:S02]  /*d2d0*/  @!P0 SYNCS.PHASECHK.TRANS64 P0, [R14+URZ], R13 ;  /* 0x0000000d0e0085a7 */ /* 0x000f24000800007f */
[----:B----4-:R-:W-:Y:S05]  /*d2e0*/  @!P0 BRA `(.L_x_21) ;  /* 0xfffffffc00ec8947 */ /* 0x010fea000383ffff */
[----:B------:R-:W-:Y:S05]  /*d2f0*/  BRA `(.L_x_20) ;  /* 0xffffff4400ac7947 */ /* 0x000fea000383ffff */
.L_x_27:
[----:B-1----:R-:W-:-:S04]  /*d300*/  IMAD.U32 R192, RZ, RZ, UR14 ;  /* 0x0000000effc07e24 */ /* 0x002fc8000f8e00ff */
[----:B------:R1:W4:Y:S03]  /*d310*/  SYNCS.PHASECHK.TRANS64.TRYWAIT P0, [R192+URZ], R191 ;  /* 0x000000bfc00075a7 */ /* 0x000326000800017f */
[----:B----4-:R-:W-:Y:S05]  /*d320*/  @!P0 NANOSLEEP.SYNCS 0x989680 ;  /* 0x009896800000895d */ /* 0x010fea0003900000 */
[----:B------:R-:W4:Y:S02]  /*d330*/  @!P0 SYNCS.PHASECHK.TRANS64 P0, [R192+URZ], R191 ;  /* 0x000000bfc00085a7 */ /* 0x000f24000800007f */
[----:B----4-:R-:W-:Y:S05]  /*d340*/  @!P0 BRA `(.L_x_27) ;  /* 0xfffffffc00ec8947 */ /* 0x010fea000383ffff */
[----:B------:R-:W-:Y:S05]  /*d350*/  BRA `(.L_x_26) ;  /* 0xffffff5c00707947 */ /* 0x000fea000383ffff */
.L_x_224:
[----:B------:R-:W-:Y:S01]  /*d360*/  BSSY B1, `(.L_x_244) ;  /* 0x0000006000017945 */ /* 0x000fe20003800000 */
[----:B------:R-:W-:-:S07]  /*d370*/  IMAD.MOV.U32 R7, RZ, RZ, -0x1 ;  /* 0xffffffffff077424 */ /* 0x000fce00078e00ff */
[----:B------:R-:W-:Y:S05]  /*d380*/  WARPSYNC.COLLECTIVE R7, `(.L_x_245) ;  /* 0x00000000070c7348 */ /* 0x000fea0003c00000 */
[----:B------:R-:W-:Y:S02]  /*d390*/  ELECT P0, UR62, PT ;  /* 0x00000000003e782f */ /* 0x000fe40003800000 */
[----:B------:R-:W-:Y:S01]  /*d3a0*/  MOV R7, UR62 ;  /* 0x0000003e00077c02 */ /* 0x000fe20008000f00 */
[----:B------:R-:W-:Y:S10]  /*d3b0*/  ENDCOLLECTIVE ;  /* 0x000000000000791b */ /* 0x000ff40003800000 */
.L_x_245:
[----:B------:R-:W-:Y:S05]  /*d3c0*/  BSYNC B1 ;  /* 0x0000000000017941 */ /* 0x000fea0003800000 */
.L_x_244:
[----:B------:R-:W-:Y:S05]  /*d3d0*/  BRA `(.L_x_246) ;  /* 0xfffffff0001c7947 */ /* 0x000fea000383ffff */
.L_x_227:
[----:B0-----:R0:W1:Y:S02]  /*d3e0*/  SYNCS.PHASECHK.TRANS64.TRYWAIT P0, [R18+URZ+0x28], R9 ;  /* 0x00002809120075a7 */ /* 0x001064000800017f */
[----:B-1----:R-:W-:Y:S05]  /*d3f0*/  @!P0 NANOSLEEP.SYNCS 0x989680 ;  /* 0x009896800000895d */ /* 0x002fea0003900000 */
[----:B------:R-:W1:Y:S02]  /*d400*/  @!P0 SYNCS.PHASECHK.TRANS64 P0, [R18+URZ+0x28], R9 ;  /* 0x00002809120085a7 */ /* 0x000e64000800007f */
[----:B-1----:R-:W-:Y:S05]  /*d410*/  @!P0 BRA `(.L_x_227) ;  /* 0xfffffffc00f08947 */ /* 0x002fea000383ffff */
[----:B------:R-:W-:Y:S05]  /*d420*/  BRA `(.L_x_247) ;  /* 0xfffffff000587947 */ /* 0x000fea000383ffff */
.L_x_235:
[----:B------:R-:W-:Y:S01]  /*d430*/  BSSY B0, `(.L_x_248) ;  /* 0x0000006000007945 */ /* 0x000fe20003800000 */
[----:B------:R-:W-:-:S07]  /*d440*/  IMAD.MOV.U32 R7, RZ, RZ, -0x1 ;  /* 0xffffffffff077424 */ /* 0x000fce00078e00ff */
[----:B------:R-:W-:Y:S05]  /*d450*/  WARPSYNC.COLLECTIVE R7, `(.L_x_249) ;  /* 0x00000000070c7348 */ /* 0x000fea0003c00000 */
[----:B------:R-:W-:Y:S02]  /*d460*/  ELECT P0, UR62, PT ;  /* 0x00000000003e782f */ /* 0x000fe40003800000 */
[----:B------:R-:W-:Y:S01]  /*d470*/  MOV R7, UR62 ;  /* 0x0000003e00077c02 */ /* 0x000fe20008000f00 */
[----:B------:R-:W-:Y:S10]  /*d480*/  ENDCOLLECTIVE ;  /* 0x000000000000791b */ /* 0x000ff40003800000 */
.L_x_249:
[----:B------:R-:W-:Y:S05]  /*d490*/  BSYNC B0 ;  /* 0x0000000000007941 */ /* 0x000fea0003800000 */
.L_x_248:
[----:B------:R-:W-:Y:S05]  /*d4a0*/  BRA `(.L_x_250) ;  /* 0xfffffff800a47947 */ /* 0x000fea000383ffff */
.L_x_239:
[----:B0-----:R0:W1:Y:S02]  /*d4b0*/  SYNCS.PHASECHK.TRANS64.TRYWAIT P0, [R6+URZ], R3 ;  /* 0x00000003060075a7 */ /* 0x001064000800017f */
[----:B-1----:R-:W-:Y:S05]  /*d4c0*/  @!P0 NANOSLEEP.SYNCS 0x989680 ;  /* 0x009896800000895d */ /* 0x002fea0003900000 */
[----:B------:R-:W1:Y:S02]  /*d4d0*/  @!P0 SYNCS.PHASECHK.TRANS64 P0, [R6+URZ], R3 ;  /* 0x00000003060085a7 */ /* 0x000e64000800007f */
[----:B-1----:R-:W-:Y:S05]  /*d4e0*/  @!P0 BRA `(.L_x_239) ;  /* 0xfffffffc00f08947 */ /* 0x002fea000383ffff */
[----:B------:R-:W-:Y:S05]  /*d4f0*/  BRA `(.L_x_251) ;  /* 0xfffffff800e47947 */ /* 0x000fea000383ffff */
.L_x_240:
[----:B0-----:R0:W1:Y:S02]  /*d500*/  SYNCS.PHASECHK.TRANS64.TRYWAIT P0, [R7+URZ], R4 ;  /* 0x00000004070075a7 */ /* 0x001064000800017f */
[----:B-1----:R-:W-:Y:S05]  /*d510*/  @!P0 NANOSLEEP.SYNCS 0x989680 ;  /* 0x009896800000895d */ /* 0x002fea0003900000 */
[----:B------:R-:W1:Y:S02]  /*d520*/  @!P0 SYNCS.PHASECHK.TRANS64 P0, [R7+URZ], R4 ;  /* 0x00000004070085a7 */ /* 0x000e64000800007f */
[----:B-1----:R-:W-:Y:S05]  /*d530*/  @!P0 BRA `(.L_x_240) ;  /* 0xfffffffc00f08947 */ /* 0x002fea000383ffff */
[----:B------:R-:W-:Y:S05]  /*d540*/  BRA `(.L_x_252) ;  /* 0xfffffff800f47947 */ /* 0x000fea000383ffff */
.L_x_241:
[----:B0-----:R0:W1:Y:S02]  /*d550*/  SYNCS.PHASECHK.TRANS64.TRYWAIT P0, [R10+URZ], R5 ;  /* 0x000000050a0075a7 */ /* 0x001064000800017f */
[----:B-1----:R-:W-:Y:S05]  /*d560*/  @!P0 NANOSLEEP.SYNCS 0x989680 ;  /* 0x009896800000895d */ /* 0x002fea0003900000 */
[----:B------:R-:W1:Y:S02]  /*d570*/  @!P0 SYNCS.PHASECHK.TRANS64 P0, [R10+URZ], R5 ;  /* 0x000000050a0085a7 */ /* 0x000e64000800007f */
[----:B-1----:R-:W-:Y:S05]  /*d580*/  @!P0 BRA `(.L_x_241) ;  /* 0xfffffffc00f08947 */ /* 0x002fea000383ffff */
[----:B------:R-:W-:Y:S05]  /*d590*/  BRA `(.L_x_253) ;  /* 0xfffffffc00047947 */ /* 0x000fea000383ffff */
.L_x_242:
[----:B-1----:R1:W2:Y:S02]  /*d5a0*/  SYNCS.PHASECHK.TRANS64.TRYWAIT P0, [R11+URZ], R6 ;  /* 0x000000060b0075a7 */ /* 0x0022a4000800017f */
[----:B--2---:R-:W-:Y:S05]  /*d5b0*/  @!P0 NANOSLEEP.SYNCS 0x989680 ;  /* 0x009896800000895d */ /* 0x004fea0003900000 */
[----:B------:R-:W2:Y:S02]  /*d5c0*/  @!P0 SYNCS.PHASECHK.TRANS64 P0, [R11+URZ], R6 ;  /* 0x000000060b0085a7 */ /* 0x000ea4000800007f */
[----:B--2---:R-:W-:Y:S05]  /*d5d0*/  @!P0 BRA `(.L_x_242) ;  /* 0xfffffffc00f08947 */ /* 0x004fea000383ffff */
[----:B------:R-:W-:Y:S05]  /*d5e0*/  BRA `(.L_x_254) ;  /* 0xfffffffc000c7947 */ /* 0x000fea000383ffff */
.L_x_255:
[----:B------:R-:W-:-:S00]  /*d5f0*/  BRA `(.L_x_255) ;  /* 0xfffffffc00fc7947 */ /* 0x000fc0000383ffff */
[----:B------:R-:W-:-:S00]  /*d600*/  NOP ;  /* 0x0000000000007918 */ /* 0x000fc00000000000 */
[----:B------:R-:W-:-:S00]  /*d610*/  NOP ;  /* 0x0000000000007918 */ /* 0x000fc00000000000 */
[----:B------:R-:W-:-:S00]  /*d620*/  NOP ;  /* 0x0000000000007918 */ /* 0x000fc00000000000 */
[----:B------:R-:W-:-:S00]  /*d630*/  NOP ;  /* 0x0000000000007918 */ /* 0x000fc00000000000 */
[----:B------:R-:W-:-:S00]  /*d640*/  NOP ;  /* 0x0000000000007918 */ /* 0x000fc00000000000 */
[----:B------:R-:W-:-:S00]  /*d650*/  NOP ;  /* 0x0000000000007918 */ /* 0x000fc00000000000 */
[----:B------:R-:W-:-:S00]  /*d660*/  NOP ;  /* 0x0000000000007918 */ /* 0x000fc00000000000 */
[----:B------:R-:W-:-:S00]  /*d670*/  NOP ;  /* 0x0000000000007918 */ /* 0x000fc00000000000 */
.L_x_256:


//--------------------- .nv.shared._ZN7cutlass13device_kernelINS_4gemm6kernel13GemmUniversalIN4cute5tupleIJiiiiEEENS1_10collective13CollectiveMmaINS1_37MainloopSm90TmaGmmaWarpSpecializedFP8ILi5ENS5_IJNS4_1CILi2EEENSA_ILi1EEESC_EEENS1_35KernelTmaWarpSpecializedCooperativeEEENS5_IJNSA_ILi128EEENSA_ILi176EEESG_EEENS_12float_e4m3_tENS5_IJlSC_lEEESJ_SK_NS4_8TiledMMAINS4_8MMA_AtomIJNS4_4SM904GMMA30MMA_64x16x32_F32E4M3E4M3_SS_TNILNSO_7ScaleInE1ELSQ_1EEEEEENS4_6LayoutISD_NS5_IJSC_NSA_ILi0EEESU_EEEEENS5_IJNS4_10UnderscoreESX_SX_EEEEENS4_13SM90_TMA_LOADENS4_14ComposedLayoutINS4_7SwizzleILi3ELi4ELi3EEENS4_18smem_ptr_flag_bitsILi8EEENST_INS5_IJNSA_ILi8EEESG_EEENS5_IJSG_SC_EEEEEEEvNS4_8identityENS4_23SM90_TMA_LOAD_MULTICASTES1A_vS1B_EENS_8epilogue10collective6detail29Sm90TmaWarpSpecializedAdapterINS1F_15DefaultEpilogueISJ_SK_SK_NS1E_6thread17LinearCombinationISJ_Li1EffLNS1J_9ScaleType4KindE0ELNS_15FloatRoundStyleE2ESJ_EENS1_15EpilogueDefaultEEEEEvvEEEEvNT_6ParamsE --------------------------
	.section	.nv.shared._ZN7cutlass13device_kernelINS_4gemm6kernel13GemmUniversalIN4cute5tupleIJiiiiEEENS1_10collective13CollectiveMmaINS1_37MainloopSm90TmaGmmaWarpSpecializedFP8ILi5ENS5_IJNS4_1CILi2EEENSA_ILi1EEESC_EEENS1_35KernelTmaWarpSpecializedCooperativeEEENS5_IJNSA_ILi128EEENSA_ILi176EEESG_EEENS_12float_e4m3_tENS5_IJlSC_lEEESJ_SK_NS4_8TiledMMAINS4_8MMA_AtomIJNS4_4SM904GMMA30MMA_64x16x32_F32E4M3E4M3_SS_TNILNSO_7ScaleInE1ELSQ_1EEEEEENS4_6LayoutISD_NS5_IJSC_NSA_ILi0EEESU_EEEEENS5_IJNS4_10UnderscoreESX_SX_EEEEENS4_13SM90_TMA_LOADENS4_14ComposedLayoutINS4_7SwizzleILi3ELi4ELi3EEENS4_18smem_ptr_flag_bitsILi8EEENST_INS5_IJNSA_ILi8EEESG_EEENS5_IJSG_SC_EEEEEEEvNS4_8identityENS4_23SM90_TMA_LOAD_MULTICASTES1A_vS1B_EENS_8epilogue10collective6detail29Sm90TmaWarpSpecializedAdapterINS1F_15DefaultEpilogueISJ_SK_SK_NS1E_6thread17LinearCombinationISJ_Li1EffLNS1J_9ScaleType4KindE0ELNS_15FloatRoundStyleE2ESJ_EENS1_15EpilogueDefaultEEEEEvvEEEEvNT_6ParamsE,"aw",@nobits
	.sectionflags	@""
	.align	16
	.zero		1024


//--------------------- .nv.shared.reserved.0     --------------------------
	.section	.nv.shared.reserved.0,"aw",@nobits
	.weak		__nv_reservedSMEM_offset_0_alias
	.size		__nv_reservedSMEM_offset_0_alias, 0, 0
	.other		__nv_reservedSMEM_offset_0_alias,@"STO_CUDA_RESERVED_SHARED STV_DEFAULT"
__nv_reservedSMEM_offset_0_alias:
	.zero		0


//--------------------- .nv.global                --------------------------
	.section	.nv.global,"aw",@nobits
.nv.global:
	.type		_ZN40_INTERNAL_b13ad63c_4_k_cu_610cbd25_103794cute1_E,@object
	.size		_ZN40_INTERNAL_b13ad63c_4_k_cu_610cbd25_103794cute1_E,(_ZN40_INTERNAL_b13ad63c_4_k_cu_610cbd25_103794cuda3std3__45__cpo6cbeginE - _ZN40_INTERNAL_b13ad63c_4_k_cu_610cbd25_103794cute1_E)
_ZN40_INTERNAL_b13ad63c_4_k_cu_610cbd25_103794cute1_E:
	.zero		1
	.type		_ZN40_INTERNAL_b13ad63c_4_k_cu_610cbd25_103794cuda3std3__45__cpo6cbeginE,@object
	.size		_ZN40_INTERNAL_b13ad63c_4_k_cu_610cbd25_103794cuda3std3__45__cpo6cbeginE,(_ZN40_INTERNAL_b13ad63c_4_k_cu_610cbd25_103794cuda3std3__48in_placeE - _ZN40_INTERNAL_b13ad63c_4_k_cu_610cbd25_103794cuda3std3__45__cpo6cbeginE)
_ZN40_INTERNAL_b13ad63c_4_k_cu_610cbd25_103794cuda3std3__45__cpo6cbeginE:
	.zero		1
	.type		_ZN40_INTERNAL_b13ad63c_4_k_cu_610cbd25_103794cuda3std3__48in_placeE,@object
	.size		_ZN40_INTERNAL_b13ad63c_4_k_cu_610cbd25_103794cuda3std3__48in_placeE,(_ZN40_INTERNAL_b13ad63c_4_k_cu_610cbd25_103794cuda3std6ranges3__45__cpo9iter_moveE - _ZN40_INTERNAL_b13ad63c_4_k_cu_610cbd25_103794cuda3std3__48in_placeE)
_ZN40_INTERNAL_b13ad63c_4_k_cu_610cbd25_103794cuda3std3__48in_placeE:
	.zero		1
	.type		_ZN40_INTERNAL_b13ad63c_4_k_cu_610cbd25_103794cuda3std6ranges3__45__cpo9iter_moveE,@object
	.size		_ZN40_INTERNAL_b13ad63c_4_k_cu_610cbd25_103794cuda3std6ranges3__45__cpo9iter_moveE,(_ZN40_INTERNAL_b13ad63c_4_k_cu_610cbd25_103794cuda3std3__45__cpo5beginE - _ZN40_INTERNAL_b13ad63c_4_k_cu_610cbd25_103794cuda3std6ranges3__45__cpo9iter_moveE)
_ZN40_INTERNAL_b13ad63c_4_k_cu_610cbd25_103794cuda3std6ranges3__45__cpo9iter_moveE:
	.zero		1
	.type		_ZN40_INTERNAL_b13ad63c_4_k_cu_610cbd25_103794cuda3std3__45__cpo5beginE,@object
	.size		_ZN40_INTERNAL_b13ad63c_4_k_cu_610cbd25_103794cuda3std3__45__cpo5beginE,(_ZN40_INTERNAL_b13ad63c_4_k_cu_610cbd25_103794cuda3std3__442_GLOBAL__N__b13ad63c_4_k_cu_610cbd25_103796ignoreE - _ZN40_INTERNAL_b13ad63c_4_k_cu_610cbd25_103794cuda3std3__45__cpo5beginE)
_ZN40_INTERNAL_b13ad63c_4_k_cu_610cbd25_103794cuda3std3__45__cpo5beginE:
	.zero		1
	.type		_ZN40_INTERNAL_b13ad63c_4_k_cu_610cbd25_103794cuda3std3__442_GLOBAL__N__b13ad63c_4_k_cu_610cbd25_103796ignoreE,@object
	.size		_ZN40_INTERNAL_b13ad63c_4_k_cu_610cbd25_103794cuda3std3__442_GLOBAL__N__b13ad63c_4_k_cu_610cbd25_103796ignoreE,(_ZN40_INTERNAL_b13ad63c_4_k_cu_610cbd25_103794cute7productE - _ZN40_INTERNAL_b13ad63c_4_k_cu_610cbd25_103794cuda3std3__442_GLOBAL__N__b13ad63c_4_k_cu_610cbd25_103796ignoreE)
_ZN40_INTERNAL_b13ad63c_4_k_cu_610cbd25_103794cuda3std3__442_GLOBAL__N__b13ad63c_4_k_cu_610cbd25_103796ignoreE:
	.zero		1
	.type		_ZN40_INTERNAL_b13ad63c_4_k_cu_610cbd25_103794cute7productE,@object
	.size		_ZN40_INTERNAL_b13ad63c_4_k_cu_610cbd25_103794cute7productE,(_ZN40_INTERNAL_b13ad63c_4_k_cu_610cbd25_103794cuda3std3__45__cpo3endE - _ZN40_INTERNAL_b13ad63c_4_k_cu_610cbd25_103794cute7productE)
_ZN40_INTERNAL_b13ad63c_4_k_cu_610cbd25_103794cute7productE:
	.zero		1
	.type		_ZN40_INTERNAL_b13ad63c_4_k_cu_610cbd25_103794cuda3std3__45__cpo3endE,@object
	.size		_ZN40_INTERNAL_b13ad63c_4_k_cu_610cbd25_103794cuda3std3__45__cpo3endE,(_ZN40_INTERNAL_b13ad63c_4_k_cu_610cbd25_103794cuda3std3__419piecewise_constructE - _ZN40_INTERNAL_b13ad63c_4_k_cu_610cbd25_103794cuda3std3__45__cpo3endE)
_ZN40_INTERNAL_b13ad63c_4_k_cu_610cbd25_103794cuda3std3__45__cpo3endE:
	.zero		1
	.type		_ZN40_INTERNAL_b13ad63c_4_k_cu_610cbd25_103794cuda3std3__419piecewise_constructE,@object
	.size		_ZN40_INTERNAL_b13ad63c_4_k_cu_610cbd25_103794cuda3std3__419piecewise_constructE,(_ZN40_INTERNAL_b13ad63c_4_k_cu_610cbd25_103794cuda3std3__45__cpo4cendE - _ZN40_INTERNAL_b13ad63c_4_k_cu_610cbd25_103794cuda3std3__419piecewise_constructE)
_ZN40_INTERNAL_b13ad63c_4_k_cu_610cbd25_103794cuda3std3__419piecewise_constructE:
	.zero		1
	.type		_ZN40_INTERNAL_b13ad63c_4_k_cu_610cbd25_103794cuda3std3__45__cpo4cendE,@object
	.size		_ZN40_INTERNAL_b13ad63c_4_k_cu_610cbd25_103794cuda3std3__45__cpo4cendE,(_ZN40_INTERNAL_b13ad63c_4_k_cu_610cbd25_103794cuda3std6ranges3__45__cpo4swapE - _ZN40_INTERNAL_b13ad63c_4_k_cu_610cbd25_103794cuda3std3__45__cpo4cendE)
_ZN40_INTERNAL_b13ad63c_4_k_cu_610cbd25_103794cuda3std3__45__cpo4cendE:
	.zero		1
	.type		_ZN40_INTERNAL_b13ad63c_4_k_cu_610cbd25_103794cuda3std6ranges3__45__cpo4swapE,@object
	.size		_ZN40_INTERNAL_b13ad63c_4_k_cu_610cbd25_103794cuda3std6ranges3__45__cpo4swapE,(.L_7 - _ZN40_INTERNAL_b13ad63c_4_k_cu_610cbd25_103794cuda3std6ranges3__45__cpo4swapE)
_ZN40_INTERNAL_b13ad63c_4_k_cu_610cbd25_103794cuda3std6ranges3__45__cpo4swapE:
	.zero		1
.L_7:


//--------------------- .nv.constant0._ZN7cutlass13device_kernelINS_4gemm6kernel13GemmUniversalIN4cute5tupleIJiiiiEEENS1_10collective13CollectiveMmaINS1_37MainloopSm90TmaGmmaWarpSpecializedFP8ILi5ENS5_IJNS4_1CILi2EEENSA_ILi1EEESC_EEENS1_35KernelTmaWarpSpecializedCooperativeEEENS5_IJNSA_ILi128EEENSA_ILi176EEESG_EEENS_12float_e4m3_tENS5_IJlSC_lEEESJ_SK_NS4_8TiledMMAINS4_8MMA_AtomIJNS4_4SM904GMMA30MMA_64x16x32_F32E4M3E4M3_SS_TNILNSO_7ScaleInE1ELSQ_1EEEEEENS4_6LayoutISD_NS5_IJSC_NSA_ILi0EEESU_EEEEENS5_IJNS4_10UnderscoreESX_SX_EEEEENS4_13SM90_TMA_LOADENS4_14ComposedLayoutINS4_7SwizzleILi3ELi4ELi3EEENS4_18smem_ptr_flag_bitsILi8EEENST_INS5_IJNSA_ILi8EEESG_EEENS5_IJSG_SC_EEEEEEEvNS4_8identityENS4_23SM90_TMA_LOAD_MULTICASTES1A_vS1B_EENS_8epilogue10collective6detail29Sm90TmaWarpSpecializedAdapterINS1F_15DefaultEpilogueISJ_SK_SK_NS1E_6thread17LinearCombinationISJ_Li1EffLNS1J_9ScaleType4KindE0ELNS_15FloatRoundStyleE2ESJ_EENS1_15EpilogueDefaultEEEEEvvEEEEvNT_6ParamsE --------------------------
	.section	.nv.constant0._ZN7cutlass13device_kernelINS_4gemm6kernel13GemmUniversalIN4cute5tupleIJiiiiEEENS1_10collective13CollectiveMmaINS1_37MainloopSm90TmaGmmaWarpSpecializedFP8ILi5ENS5_IJNS4_1CILi2EEENSA_ILi1EEESC_EEENS1_35KernelTmaWarpSpecializedCooperativeEEENS5_IJNSA_ILi128EEENSA_ILi176EEESG_EEENS_12float_e4m3_tENS5_IJlSC_lEEESJ_SK_NS4_8TiledMMAINS4_8MMA_AtomIJNS4_4SM904GMMA30MMA_64x16x32_F32E4M3E4M3_SS_TNILNSO_7ScaleInE1ELSQ_1EEEEEENS4_6LayoutISD_NS5_IJSC_NSA_ILi0EEESU_EEEEENS5_IJNS4_10UnderscoreESX_SX_EEEEENS4_13SM90_TMA_LOADENS4_14ComposedLayoutINS4_7SwizzleILi3ELi4ELi3EEENS4_18smem_ptr_flag_bitsILi8EEENST_INS5_IJNSA_ILi8EEESG_EEENS5_IJSG_SC_EEEEEEEvNS4_8identityENS4_23SM90_TMA_LOAD_MULTICASTES1A_vS1B_EENS_8epilogue10collective6detail29Sm90TmaWarpSpecializedAdapterINS1F_15DefaultEpilogueISJ_SK_SK_NS1E_6thread17LinearCombinationISJ_Li1EffLNS1J_9ScaleType4KindE0ELNS_15FloatRoundStyleE2ESJ_EENS1_15EpilogueDefaultEEEEEvvEEEEvNT_6ParamsE,"a",@progbits
	.sectionflags	@""
	.align	4
.nv.constant0._ZN7cutlass13device_kernelINS_4gemm6kernel13GemmUniversalIN4cute5tupleIJiiiiEEENS1_10collective13CollectiveMmaINS1_37MainloopSm90TmaGmmaWarpSpecializedFP8ILi5ENS5_IJNS4_1CILi2EEENSA_ILi1EEESC_EEENS1_35KernelTmaWarpSpecializedCooperativeEEENS5_IJNSA_ILi128EEENSA_ILi176EEESG_EEENS_12float_e4m3_tENS5_IJlSC_lEEESJ_SK_NS4_8TiledMMAINS4_8MMA_AtomIJNS4_4SM904GMMA30MMA_64x16x32_F32E4M3E4M3_SS_TNILNSO_7ScaleInE1ELSQ_1EEEEEENS4_6LayoutISD_NS5_IJSC_NSA_ILi0EEESU_EEEEENS5_IJNS4_10UnderscoreESX_SX_EEEEENS4_13SM90_TMA_LOADENS4_14ComposedLayoutINS4_7SwizzleILi3ELi4ELi3EEENS4_18smem_ptr_flag_bitsILi8EEENST_INS5_IJNSA_ILi8EEESG_EEENS5_IJSG_SC_EEEEEEEvNS4_8identityENS4_23SM90_TMA_LOAD_MULTICASTES1A_vS1B_EENS_8epilogue10collective6detail29Sm90TmaWarpSpecializedAdapterINS1F_15DefaultEpilogueISJ_SK_SK_NS1E_6thread17LinearCombinationISJ_Li1EffLNS1J_9ScaleType4KindE0ELNS_15FloatRoundStyleE2ESJ_EENS1_15EpilogueDefaultEEEEEvvEEEEvNT_6ParamsE:
	.zero		1664


//--------------------- SYMBOLS --------------------------

	.type		.nv.reservedSmem.offset0,@object
	.size		.nv.reservedSmem.offset0,0x4
